//
// Generated by NVIDIA NVVM Compiler
//
// Compiler Build ID: CL-36424714
// Cuda compilation tools, release 13.0, V13.0.88
// Based on NVVM 20.0.0
//

.version 9.0
.target sm_100
.address_size 64

	// .globl	_Z21kernel_backprojectionPfS_ffffiffifiii
.global .align 4 .b8 __cudart_i2opi_f[24] = {65, 144, 67, 60, 153, 149, 98, 219, 192, 221, 52, 245, 209, 87, 39, 252, 41, 21, 68, 78, 110, 131, 249, 162};

.visible .entry _Z21kernel_backprojectionPfS_ffffiffifiii(
	.param .u64 .ptr .align 1 _Z21kernel_backprojectionPfS_ffffiffifiii_param_0,
	.param .u64 .ptr .align 1 _Z21kernel_backprojectionPfS_ffffiffifiii_param_1,
	.param .f32 _Z21kernel_backprojectionPfS_ffffiffifiii_param_2,
	.param .f32 _Z21kernel_backprojectionPfS_ffffiffifiii_param_3,
	.param .f32 _Z21kernel_backprojectionPfS_ffffiffifiii_param_4,
	.param .f32 _Z21kernel_backprojectionPfS_ffffiffifiii_param_5,
	.param .u32 _Z21kernel_backprojectionPfS_ffffiffifiii_param_6,
	.param .f32 _Z21kernel_backprojectionPfS_ffffiffifiii_param_7,
	.param .f32 _Z21kernel_backprojectionPfS_ffffiffifiii_param_8,
	.param .u32 _Z21kernel_backprojectionPfS_ffffiffifiii_param_9,
	.param .f32 _Z21kernel_backprojectionPfS_ffffiffifiii_param_10,
	.param .u32 _Z21kernel_backprojectionPfS_ffffiffifiii_param_11,
	.param .u32 _Z21kernel_backprojectionPfS_ffffiffifiii_param_12,
	.param .u32 _Z21kernel_backprojectionPfS_ffffiffifiii_param_13
)
{
	.local .align 4 .b8 	__local_depot0[28];
	.reg .b64 	%SP;
	.reg .b64 	%SPL;
	.reg .pred 	%p<28>;
	.reg .b32 	%r<115>;
	.reg .b32 	%f<107>;
	.reg .b64 	%rd<49>;
	.reg .b64 	%fd<7>;

	mov.u64 	%SPL, __local_depot0;
	ld.param.u64 	%rd17, [_Z21kernel_backprojectionPfS_ffffiffifiii_param_0];
	ld.param.u64 	%rd18, [_Z21kernel_backprojectionPfS_ffffiffifiii_param_1];
	ld.param.f32 	%f16, [_Z21kernel_backprojectionPfS_ffffiffifiii_param_2];
	ld.param.f32 	%f17, [_Z21kernel_backprojectionPfS_ffffiffifiii_param_3];
	ld.param.f32 	%f18, [_Z21kernel_backprojectionPfS_ffffiffifiii_param_4];
	ld.param.f32 	%f19, [_Z21kernel_backprojectionPfS_ffffiffifiii_param_5];
	ld.param.u32 	%r31, [_Z21kernel_backprojectionPfS_ffffiffifiii_param_6];
	ld.param.f32 	%f20, [_Z21kernel_backprojectionPfS_ffffiffifiii_param_8];
	ld.param.u32 	%r32, [_Z21kernel_backprojectionPfS_ffffiffifiii_param_9];
	ld.param.u32 	%r33, [_Z21kernel_backprojectionPfS_ffffiffifiii_param_11];
	ld.param.u32 	%r36, [_Z21kernel_backprojectionPfS_ffffiffifiii_param_12];
	ld.param.u32 	%r35, [_Z21kernel_backprojectionPfS_ffffiffifiii_param_13];
	add.u64 	%rd1, %SPL, 0;
	mov.u32 	%r37, %ctaid.x;
	shl.b32 	%r38, %r37, 4;
	mov.u32 	%r39, %tid.x;
	add.s32 	%r1, %r38, %r39;
	mov.u32 	%r40, %ctaid.y;
	shl.b32 	%r41, %r40, 4;
	mov.u32 	%r42, %tid.y;
	add.s32 	%r43, %r41, %r42;
	mov.u32 	%r44, %ctaid.z;
	shl.b32 	%r45, %r44, 2;
	mov.u32 	%r46, %tid.z;
	add.s32 	%r3, %r45, %r46;
	setp.ge.s32 	%p1, %r1, %r33;
	setp.ge.s32 	%p2, %r43, %r36;
	or.pred  	%p3, %p1, %p2;
	setp.ge.s32 	%p4, %r3, %r35;
	or.pred  	%p5, %p3, %p4;
	@%p5 bra 	$L__BB0_20;
	cvta.to.global.u64 	%rd20, %rd17;
	mad.lo.s32 	%r47, %r36, %r3, %r43;
	mad.lo.s32 	%r48, %r47, %r33, %r1;
	mul.wide.s32 	%rd21, %r48, 4;
	add.s64 	%rd2, %rd20, %rd21;
	mov.b32 	%r49, 0;
	st.global.u32 	[%rd2], %r49;
	cvt.rn.f32.s32 	%f21, %r1;
	add.f32 	%f22, %f21, 0f3F000000;
	shr.u32 	%r50, %r33, 31;
	add.s32 	%r51, %r33, %r50;
	shr.s32 	%r52, %r51, 1;
	cvt.rn.f32.s32 	%f23, %r52;
	sub.f32 	%f1, %f22, %f23;
	cvt.rn.f32.u32 	%f24, %r43;
	add.f32 	%f25, %f24, 0f3F000000;
	shr.u32 	%r53, %r36, 1;
	cvt.rn.f32.u32 	%f26, %r53;
	sub.f32 	%f2, %f25, %f26;
	cvt.rn.f32.u32 	%f27, %r3;
	add.f32 	%f28, %f27, 0f3F000000;
	shr.u32 	%r54, %r35, 1;
	cvt.rn.f32.u32 	%f29, %r54;
	sub.f32 	%f3, %f28, %f29;
	cvt.f64.f32 	%fd1, %f16;
	add.f64 	%fd2, %fd1, 0d400921FB54442D18;
	cvt.rn.f32.f64 	%f4, %fd2;
	mul.f32 	%f30, %f4, 0f3F22F983;
	cvt.rni.s32.f32 	%r114, %f30;
	cvt.rn.f32.s32 	%f31, %r114;
	fma.rn.f32 	%f32, %f31, 0fBFC90FDA, %f4;
	fma.rn.f32 	%f33, %f31, 0fB3A22168, %f32;
	fma.rn.f32 	%f106, %f31, 0fA7C234C5, %f33;
	abs.f32 	%f6, %f4;
	setp.ltu.f32 	%p6, %f6, 0f47CE4780;
	mov.u32 	%r110, %r114;
	mov.f32 	%f105, %f106;
	@%p6 bra 	$L__BB0_9;
	setp.neu.f32 	%p7, %f6, 0f7F800000;
	@%p7 bra 	$L__BB0_4;
	mov.f32 	%f36, 0f00000000;
	mul.rn.f32 	%f105, %f4, %f36;
	mov.b32 	%r110, 0;
	bra.uni 	$L__BB0_9;
$L__BB0_4:
	mov.b32 	%r5, %f4;
	shl.b32 	%r56, %r5, 8;
	or.b32  	%r6, %r56, -2147483648;
	mov.b64 	%rd45, 0;
	mov.b32 	%r107, 0;
	mov.u64 	%rd43, __cudart_i2opi_f;
	mov.u64 	%rd44, %rd1;
$L__BB0_5:
	.pragma "nounroll";
	ld.global.nc.u32 	%r57, [%rd43];
	mad.wide.u32 	%rd24, %r57, %r6, %rd45;
	shr.u64 	%rd45, %rd24, 32;
	st.local.u32 	[%rd44], %rd24;
	add.s32 	%r107, %r107, 1;
	add.s64 	%rd44, %rd44, 4;
	add.s64 	%rd43, %rd43, 4;
	setp.ne.s32 	%p8, %r107, 6;
	@%p8 bra 	$L__BB0_5;
	shr.u32 	%r58, %r5, 23;
	st.local.u32 	[%rd1+24], %rd45;
	and.b32  	%r9, %r58, 31;
	and.b32  	%r59, %r58, 224;
	add.s32 	%r60, %r59, -128;
	shr.u32 	%r61, %r60, 5;
	mul.wide.u32 	%rd25, %r61, 4;
	sub.s64 	%rd9, %rd1, %rd25;
	ld.local.u32 	%r108, [%rd9+24];
	ld.local.u32 	%r109, [%rd9+20];
	setp.eq.s32 	%p9, %r9, 0;
	@%p9 bra 	$L__BB0_8;
	shf.l.wrap.b32 	%r108, %r109, %r108, %r9;
	ld.local.u32 	%r62, [%rd9+16];
	shf.l.wrap.b32 	%r109, %r62, %r109, %r9;
$L__BB0_8:
	shr.u32 	%r63, %r108, 30;
	shf.l.wrap.b32 	%r64, %r109, %r108, 2;
	shl.b32 	%r65, %r109, 2;
	shr.u32 	%r66, %r64, 31;
	add.s32 	%r67, %r66, %r63;
	neg.s32 	%r68, %r67;
	setp.lt.s32 	%p10, %r5, 0;
	selp.b32 	%r110, %r68, %r67, %p10;
	xor.b32  	%r69, %r64, %r5;
	shr.s32 	%r70, %r64, 31;
	xor.b32  	%r71, %r70, %r64;
	xor.b32  	%r72, %r70, %r65;
	cvt.u64.u32 	%rd26, %r71;
	shl.b64 	%rd27, %rd26, 32;
	cvt.u64.u32 	%rd28, %r72;
	or.b64  	%rd29, %rd27, %rd28;
	cvt.rn.f64.s64 	%fd3, %rd29;
	mul.f64 	%fd4, %fd3, 0d3BF921FB54442D19;
	cvt.rn.f32.f64 	%f34, %fd4;
	neg.f32 	%f35, %f34;
	setp.lt.s32 	%p11, %r69, 0;
	selp.f32 	%f105, %f35, %f34, %p11;
$L__BB0_9:
	setp.ltu.f32 	%p12, %f6, 0f47CE4780;
	add.s32 	%r74, %r110, 1;
	mul.rn.f32 	%f37, %f105, %f105;
	and.b32  	%r75, %r110, 1;
	setp.eq.b32 	%p13, %r75, 1;
	selp.f32 	%f38, %f105, 0f3F800000, %p13;
	fma.rn.f32 	%f39, %f37, %f38, 0f00000000;
	fma.rn.f32 	%f40, %f37, 0f37CBAC00, 0fBAB607ED;
	selp.f32 	%f41, 0fB94D4153, %f40, %p13;
	selp.f32 	%f42, 0f3C0885E4, 0f3D2AAABB, %p13;
	fma.rn.f32 	%f43, %f41, %f37, %f42;
	selp.f32 	%f44, 0fBE2AAAA8, 0fBEFFFFFF, %p13;
	fma.rn.f32 	%f45, %f43, %f37, %f44;
	fma.rn.f32 	%f46, %f45, %f39, %f38;
	and.b32  	%r76, %r74, 2;
	setp.eq.s32 	%p14, %r76, 0;
	mov.f32 	%f47, 0f00000000;
	sub.f32 	%f48, %f47, %f46;
	selp.f32 	%f10, %f46, %f48, %p14;
	@%p12 bra 	$L__BB0_17;
	setp.neu.f32 	%p15, %f6, 0f7F800000;
	@%p15 bra 	$L__BB0_12;
	mov.f32 	%f51, 0f00000000;
	mul.rn.f32 	%f106, %f4, %f51;
	mov.b32 	%r114, 0;
	bra.uni 	$L__BB0_17;
$L__BB0_12:
	mov.b32 	%r18, %f4;
	shl.b32 	%r78, %r18, 8;
	or.b32  	%r19, %r78, -2147483648;
	mov.b64 	%rd48, 0;
	mov.b32 	%r111, 0;
	mov.u64 	%rd46, __cudart_i2opi_f;
	mov.u64 	%rd47, %rd1;
$L__BB0_13:
	.pragma "nounroll";
	ld.global.nc.u32 	%r79, [%rd46];
	mad.wide.u32 	%rd32, %r79, %r19, %rd48;
	shr.u64 	%rd48, %rd32, 32;
	st.local.u32 	[%rd47], %rd32;
	add.s32 	%r111, %r111, 1;
	add.s64 	%rd47, %rd47, 4;
	add.s64 	%rd46, %rd46, 4;
	setp.ne.s32 	%p16, %r111, 6;
	@%p16 bra 	$L__BB0_13;
	shr.u32 	%r80, %r18, 23;
	st.local.u32 	[%rd1+24], %rd48;
	and.b32  	%r22, %r80, 31;
	and.b32  	%r81, %r80, 224;
	add.s32 	%r82, %r81, -128;
	shr.u32 	%r83, %r82, 5;
	mul.wide.u32 	%rd33, %r83, 4;
	sub.s64 	%rd16, %rd1, %rd33;
	ld.local.u32 	%r112, [%rd16+24];
	ld.local.u32 	%r113, [%rd16+20];
	setp.eq.s32 	%p17, %r22, 0;
	@%p17 bra 	$L__BB0_16;
	shf.l.wrap.b32 	%r112, %r113, %r112, %r22;
	ld.local.u32 	%r84, [%rd16+16];
	shf.l.wrap.b32 	%r113, %r84, %r113, %r22;
$L__BB0_16:
	shr.u32 	%r85, %r112, 30;
	shf.l.wrap.b32 	%r86, %r113, %r112, 2;
	shl.b32 	%r87, %r113, 2;
	shr.u32 	%r88, %r86, 31;
	add.s32 	%r89, %r88, %r85;
	neg.s32 	%r90, %r89;
	setp.lt.s32 	%p18, %r18, 0;
	selp.b32 	%r114, %r90, %r89, %p18;
	xor.b32  	%r91, %r86, %r18;
	shr.s32 	%r92, %r86, 31;
	xor.b32  	%r93, %r92, %r86;
	xor.b32  	%r94, %r92, %r87;
	cvt.u64.u32 	%rd34, %r93;
	shl.b64 	%rd35, %rd34, 32;
	cvt.u64.u32 	%rd36, %r94;
	or.b64  	%rd37, %rd35, %rd36;
	cvt.rn.f64.s64 	%fd5, %rd37;
	mul.f64 	%fd6, %fd5, 0d3BF921FB54442D19;
	cvt.rn.f32.f64 	%f49, %fd6;
	neg.f32 	%f50, %f49;
	setp.lt.s32 	%p19, %r91, 0;
	selp.f32 	%f106, %f50, %f49, %p19;
$L__BB0_17:
	mul.rn.f32 	%f52, %f106, %f106;
	and.b32  	%r96, %r114, 1;
	setp.eq.b32 	%p20, %r96, 1;
	selp.f32 	%f53, 0f3F800000, %f106, %p20;
	fma.rn.f32 	%f54, %f52, %f53, 0f00000000;
	fma.rn.f32 	%f55, %f52, 0f37CBAC00, 0fBAB607ED;
	selp.f32 	%f56, %f55, 0fB94D4153, %p20;
	selp.f32 	%f57, 0f3D2AAABB, 0f3C0885E4, %p20;
	fma.rn.f32 	%f58, %f56, %f52, %f57;
	selp.f32 	%f59, 0fBEFFFFFF, 0fBE2AAAA8, %p20;
	fma.rn.f32 	%f60, %f58, %f52, %f59;
	fma.rn.f32 	%f61, %f60, %f54, %f53;
	and.b32  	%r97, %r114, 2;
	setp.eq.s32 	%p21, %r97, 0;
	mov.f32 	%f62, 0f00000000;
	sub.f32 	%f63, %f62, %f61;
	selp.f32 	%f64, %f61, %f63, %p21;
	mul.f32 	%f65, %f2, %f64;
	fma.rn.f32 	%f66, %f1, %f10, %f65;
	mul.f32 	%f67, %f2, %f10;
	mul.f32 	%f68, %f1, %f64;
	sub.f32 	%f69, %f67, %f68;
	add.f32 	%f70, %f17, %f66;
	div.rn.f32 	%f71, %f69, %f70;
	mul.f32 	%f72, %f18, %f71;
	div.rn.f32 	%f73, %f72, %f19;
	shr.u32 	%r98, %r31, 31;
	add.s32 	%r99, %r31, %r98;
	shr.s32 	%r100, %r99, 1;
	cvt.rn.f32.s32 	%f74, %r100;
	add.f32 	%f14, %f73, %f74;
	div.rn.f32 	%f75, %f3, %f70;
	mul.f32 	%f76, %f18, %f75;
	div.rn.f32 	%f77, %f76, %f20;
	shr.u32 	%r101, %r32, 31;
	add.s32 	%r102, %r32, %r101;
	shr.s32 	%r103, %r102, 1;
	cvt.rn.f32.s32 	%f78, %r103;
	add.f32 	%f15, %f77, %f78;
	setp.leu.f32 	%p22, %f14, 0f3F000000;
	cvt.rn.f32.s32 	%f79, %r31;
	add.f32 	%f80, %f79, 0fBFC00000;
	setp.geu.f32 	%p23, %f14, %f80;
	or.pred  	%p24, %p22, %p23;
	@%p24 bra 	$L__BB0_20;
	setp.leu.f32 	%p25, %f15, 0f3F000000;
	cvt.rn.f32.s32 	%f81, %r32;
	add.f32 	%f82, %f81, 0fBFC00000;
	setp.geu.f32 	%p26, %f15, %f82;
	or.pred  	%p27, %p25, %p26;
	@%p27 bra 	$L__BB0_20;
	cvt.rmi.f32.f32 	%f83, %f14;
	cvt.rzi.s32.f32 	%r104, %f83;
	cvt.rn.f32.s32 	%f84, %r104;
	sub.f32 	%f85, %f14, %f84;
	mov.f32 	%f86, 0f3F800000;
	sub.f32 	%f87, %f86, %f85;
	cvt.rmi.f32.f32 	%f88, %f15;
	cvt.rzi.s32.f32 	%r105, %f88;
	cvt.rn.f32.s32 	%f89, %r105;
	sub.f32 	%f90, %f15, %f89;
	sub.f32 	%f91, %f86, %f90;
	mad.lo.s32 	%r106, %r105, %r31, %r104;
	cvta.to.global.u64 	%rd38, %rd18;
	mul.wide.s32 	%rd39, %r106, 4;
	add.s64 	%rd40, %rd38, %rd39;
	ld.global.f32 	%f92, [%rd40];
	mul.f32 	%f93, %f87, %f92;
	mul.wide.s32 	%rd41, %r31, 4;
	add.s64 	%rd42, %rd40, %rd41;
	ld.global.f32 	%f94, [%rd42];
	mul.f32 	%f95, %f87, %f94;
	mul.f32 	%f96, %f90, %f95;
	fma.rn.f32 	%f97, %f91, %f93, %f96;
	ld.global.f32 	%f98, [%rd40+4];
	mul.f32 	%f99, %f85, %f98;
	fma.rn.f32 	%f100, %f91, %f99, %f97;
	ld.global.f32 	%f101, [%rd42+4];
	mul.f32 	%f102, %f85, %f101;
	fma.rn.f32 	%f103, %f90, %f102, %f100;
	add.f32 	%f104, %f103, 0f00000000;
	st.global.f32 	[%rd2], %f104;
$L__BB0_20:
	ret;

}


// ===== COMPILED SASS (sm_100) =====

	.target	sm_100

	.elftype	@"ET_EXEC"


//--------------------- .note.nv.tkinfo           --------------------------
	.section	.note.nv.tkinfo,"",@"SHT_NOTE"
	.sectionflags	@"SHF_NOTE_NV_TKINFO"
	.tkinfo
        /*0018*/ 	.word	0x00000002
        /*0030*/ 	.string	""
        /*0030*/ 	.string	"ptxas"
        /*0030*/ 	.string	"Cuda compilation tools, release 13.0, V13.0.88"
        /*0030*/ 	.string	"Build cuda_13.0.r13.0/compiler.36424714_0"
        /*0030*/ 	.string	"-arch sm_100 -m 64 "



//--------------------- .note.nv.cuinfo           --------------------------
	.section	.note.nv.cuinfo,"",@"SHT_NOTE"
	.sectionflags	@"SHF_NOTE_NV_CUINFO"
        /*0018*/ 	.short	0x0002
        /*001a*/ 	.short	0x0064
        /*001c*/ 	.short	0x0082
	.zero		2


//--------------------- .nv.info                  --------------------------
	.section	.nv.info,"",@"SHT_CUDA_INFO"
	.align	4


	//----- nvinfo : EIATTR_REGCOUNT
	.align		4
        /*0000*/ 	.byte	0x04, 0x2f
        /*0002*/ 	.short	(.L_2 - .L_1)
	.align		4
.L_1:
        /*0004*/ 	.word	index@(_Z21kernel_backprojectionPfS_ffffiffifiii)
        /*0008*/ 	.word	0x00000016


	//----- nvinfo : EIATTR_FRAME_SIZE
	.align		4
.L_2:
        /*000c*/ 	.byte	0x04, 0x11
        /*000e*/ 	.short	(.L_4 - .L_3)
	.align		4
.L_3:
        /*0010*/ 	.word	index@($__internal_0_$__cuda_sm3x_div_rn_noftz_f32_slowpath)
        /*0014*/ 	.word	0x00000020


	//----- nvinfo : EIATTR_FRAME_SIZE
	.align		4
.L_4:
        /*0018*/ 	.byte	0x04, 0x11
        /*001a*/ 	.short	(.L_6 - .L_5)
	.align		4
.L_5:
        /*001c*/ 	.word	index@(_Z21kernel_backprojectionPfS_ffffiffifiii)
        /*0020*/ 	.word	0x00000020


	//----- nvinfo : EIATTR_MIN_STACK_SIZE
	.align		4
.L_6:
        /*0024*/ 	.byte	0x04, 0x12
        /*0026*/ 	.short	(.L_8 - .L_7)
	.align		4
.L_7:
        /*0028*/ 	.word	index@(_Z21kernel_backprojectionPfS_ffffiffifiii)
        /*002c*/ 	.word	0x00000020
.L_8:


//--------------------- .nv.compat                --------------------------
	.section	.nv.compat,"",@"SHT_CUDA_COMPAT_INFO"
	.align	4
        /*0000*/ 	.byte	0x02, 0x09, 0x00, 0x00, 0x02, 0x02, 0x01, 0x00, 0x02, 0x05, 0x05, 0x00, 0x03, 0x07, 0x01, 0x01
        /*0010*/ 	.byte	0x02, 0x03, 0x00, 0x00, 0x02, 0x06, 0x01, 0x00, 0x04, 0x0b, 0x08, 0x00, 0x01, 0x00, 0x00, 0x00
        /*0020*/ 	.byte	0x00, 0x00, 0x00, 0x00


//--------------------- .nv.info._Z21kernel_backprojectionPfS_ffffiffifiii --------------------------
	.section	.nv.info._Z21kernel_backprojectionPfS_ffffiffifiii,"",@"SHT_CUDA_INFO"
	.sectionflags	@""
	.align	4


	//----- nvinfo : EIATTR_CUDA_API_VERSION
	.align		4
        /*0000*/ 	.byte	0x04, 0x37
        /*0002*/ 	.short	(.L_10 - .L_9)
.L_9:
        /*0004*/ 	.word	0x00000082


	//----- nvinfo : EIATTR_KPARAM_INFO
	.align		4
.L_10:
        /*0008*/ 	.byte	0x04, 0x17
        /*000a*/ 	.short	(.L_12 - .L_11)
.L_11:
        /*000c*/ 	.word	0x00000000
        /*0010*/ 	.short	0x000d
        /*0012*/ 	.short	0x003c
        /*0014*/ 	.byte	0x00, 0xf0, 0x11, 0x00


	//----- nvinfo : EIATTR_KPARAM_INFO
	.align		4
.L_12:
        /*0018*/ 	.byte	0x04, 0x17
        /*001a*/ 	.short	(.L_14 - .L_13)
.L_13:
        /*001c*/ 	.word	0x00000000
        /*0020*/ 	.short	0x000c
        /*0022*/ 	.short	0x0038
        /*0024*/ 	.byte	0x00, 0xf0, 0x11, 0x00


	//----- nvinfo : EIATTR_KPARAM_INFO
	.align		4
.L_14:
        /*0028*/ 	.byte	0x04, 0x17
        /*002a*/ 	.short	(.L_16 - .L_15)
.L_15:
        /*002c*/ 	.word	0x00000000
        /*0030*/ 	.short	0x000b
        /*0032*/ 	.short	0x0034
        /*0034*/ 	.byte	0x00, 0xf0, 0x11, 0x00


	//----- nvinfo : EIATTR_KPARAM_INFO
	.align		4
.L_16:
        /*0038*/ 	.byte	0x04, 0x17
        /*003a*/ 	.short	(.L_18 - .L_17)
.L_17:
        /*003c*/ 	.word	0x00000000
        /*0040*/ 	.short	0x000a
        /*0042*/ 	.short	0x0030
        /*0044*/ 	.byte	0x00, 0xf0, 0x11, 0x00


	//----- nvinfo : EIATTR_KPARAM_INFO
	.align		4
.L_18:
        /*0048*/ 	.byte	0x04, 0x17
        /*004a*/ 	.short	(.L_20 - .L_19)
.L_19:
        /*004c*/ 	.word	0x00000000
        /*0050*/ 	.short	0x0009
        /*0052*/ 	.short	0x002c
        /*0054*/ 	.byte	0x00, 0xf0, 0x11, 0x00


	//----- nvinfo : EIATTR_KPARAM_INFO
	.align		4
.L_20:
        /*0058*/ 	.byte	0x04, 0x17
        /*005a*/ 	.short	(.L_22 - .L_21)
.L_21:
        /*005c*/ 	.word	0x00000000
        /*0060*/ 	.short	0x0008
        /*0062*/ 	.short	0x0028
        /*0064*/ 	.byte	0x00, 0xf0, 0x11, 0x00


	//----- nvinfo : EIATTR_KPARAM_INFO
	.align		4
.L_22:
        /*0068*/ 	.byte	0x04, 0x17
        /*006a*/ 	.short	(.L_24 - .L_23)
.L_23:
        /*006c*/ 	.word	0x00000000
        /*0070*/ 	.short	0x0007
        /*0072*/ 	.short	0x0024
        /*0074*/ 	.byte	0x00, 0xf0, 0x11, 0x00


	//----- nvinfo : EIATTR_KPARAM_INFO
	.align		4
.L_24:
        /*0078*/ 	.byte	0x04, 0x17
        /*007a*/ 	.short	(.L_26 - .L_25)
.L_25:
        /*007c*/ 	.word	0x00000000
        /*0080*/ 	.short	0x0006
        /*0082*/ 	.short	0x0020
        /*0084*/ 	.byte	0x00, 0xf0, 0x11, 0x00


	//----- nvinfo : EIATTR_KPARAM_INFO
	.align		4
.L_26:
        /*0088*/ 	.byte	0x04, 0x17
        /*008a*/ 	.short	(.L_28 - .L_27)
.L_27:
        /*008c*/ 	.word	0x00000000
        /*0090*/ 	.short	0x0005
        /*0092*/ 	.short	0x001c
        /*0094*/ 	.byte	0x00, 0xf0, 0x11, 0x00


	//----- nvinfo : EIATTR_KPARAM_INFO
	.align		4
.L_28:
        /*0098*/ 	.byte	0x04, 0x17
        /*009a*/ 	.short	(.L_30 - .L_29)
.L_29:
        /*009c*/ 	.word	0x00000000
        /*00a0*/ 	.short	0x0004
        /*00a2*/ 	.short	0x0018
        /*00a4*/ 	.byte	0x00, 0xf0, 0x11, 0x00


	//----- nvinfo : EIATTR_KPARAM_INFO
	.align		4
.L_30:
        /*00a8*/ 	.byte	0x04, 0x17
        /*00aa*/ 	.short	(.L_32 - .L_31)
.L_31:
        /*00ac*/ 	.word	0x00000000
        /*00b0*/ 	.short	0x0003
        /*00b2*/ 	.short	0x0014
        /*00b4*/ 	.byte	0x00, 0xf0, 0x11, 0x00


	//----- nvinfo : EIATTR_KPARAM_INFO
	.align		4
.L_32:
        /*00b8*/ 	.byte	0x04, 0x17
        /*00ba*/ 	.short	(.L_34 - .L_33)
.L_33:
        /*00bc*/ 	.word	0x00000000
        /*00c0*/ 	.short	0x0002
        /*00c2*/ 	.short	0x0010
        /*00c4*/ 	.byte	0x00, 0xf0, 0x11, 0x00


	//----- nvinfo : EIATTR_KPARAM_INFO
	.align		4
.L_34:
        /*00c8*/ 	.byte	0x04, 0x17
        /*00ca*/ 	.short	(.L_36 - .L_35)
.L_35:
        /*00cc*/ 	.word	0x00000000
        /*00d0*/ 	.short	0x0001
        /*00d2*/ 	.short	0x0008
        /*00d4*/ 	.byte	0x00, 0xf5, 0x21, 0x00


	//----- nvinfo : EIATTR_KPARAM_INFO
	.align		4
.L_36:
        /*00d8*/ 	.byte	0x04, 0x17
        /*00da*/ 	.short	(.L_38 - .L_37)
.L_37:
        /*00dc*/ 	.word	0x00000000
        /*00e0*/ 	.short	0x0000
        /*00e2*/ 	.short	0x0000
        /*00e4*/ 	.byte	0x00, 0xf5, 0x21, 0x00


	//----- nvinfo : EIATTR_SPARSE_MMA_MASK
	.align		4
.L_38:
        /*00e8*/ 	.byte	0x03, 0x50
        /*00ea*/ 	.short	0x0000


	//----- nvinfo : EIATTR_MAXREG_COUNT
	.align		4
        /*00ec*/ 	.byte	0x03, 0x1b
        /*00ee*/ 	.short	0x00ff


	//----- nvinfo : EIATTR_MERCURY_ISA_VERSION
	.align		4
        /*00f0*/ 	.byte	0x03, 0x5f
        /*00f2*/ 	.short	0x0101


	//----- nvinfo : EIATTR_VRC_CTA_INIT_COUNT
	.align		4
        /*00f4*/ 	.byte	0x02, 0x4a
	.zero		1
	.zero		1


	//----- nvinfo : EIATTR_EXIT_INSTR_OFFSETS
	.align		4
        /*00f8*/ 	.byte	0x04, 0x1c
        /*00fa*/ 	.short	(.L_40 - .L_39)


	//   ....[0]....
.L_39:
        /*00fc*/ 	.word	0x00000100


	//   ....[1]....
        /*0100*/ 	.word	0x000011b0


	//   ....[2]....
        /*0104*/ 	.word	0x00001210


	//   ....[3]....
        /*0108*/ 	.word	0x000013c0


	//----- nvinfo : EIATTR_CRS_STACK_SIZE
	.align		4
.L_40:
        /*010c*/ 	.byte	0x04, 0x1e
        /*010e*/ 	.short	(.L_42 - .L_41)
.L_41:
        /*0110*/ 	.word	0x00000000


	//----- nvinfo : EIATTR_CBANK_PARAM_SIZE
	.align		4
.L_42:
        /*0114*/ 	.byte	0x03, 0x19
        /*0116*/ 	.short	0x0040


	//----- nvinfo : EIATTR_PARAM_CBANK
	.align		4
        /*0118*/ 	.byte	0x04, 0x0a
        /*011a*/ 	.short	(.L_44 - .L_43)
	.align		4
.L_43:
        /*011c*/ 	.word	index@(.nv.constant0._Z21kernel_backprojectionPfS_ffffiffifiii)
        /*0120*/ 	.short	0x0380
        /*0122*/ 	.short	0x0040


	//----- nvinfo : EIATTR_SW_WAR
	.align		4
.L_44:
        /*0124*/ 	.byte	0x04, 0x36
        /*0126*/ 	.short	(.L_46 - .L_45)
.L_45:
        /*0128*/ 	.word	0x00000008
.L_46:


//--------------------- .nv.callgraph             --------------------------
	.section	.nv.callgraph,"",@"SHT_CUDA_CALLGRAPH"
	.align	4
	.sectionentsize	8
	.align		4
        /*0000*/ 	.word	0x00000000
	.align		4
        /*0004*/ 	.word	0xffffffff
	.align		4
        /*0008*/ 	.word	0x00000000
	.align		4
        /*000c*/ 	.word	0xfffffffe
	.align		4
        /*0010*/ 	.word	0x00000000
	.align		4
        /*0014*/ 	.word	0xfffffffd
	.align		4
        /*0018*/ 	.word	0x00000000
	.align		4
        /*001c*/ 	.word	0xfffffffc


//--------------------- .nv.constant4             --------------------------
	.section	.nv.constant4,"a",@progbits
	.align	8
	.align		8
.nv.constant4:
        /*0000*/ 	.dword	__cudart_i2opi_f


//--------------------- .text._Z21kernel_backprojectionPfS_ffffiffifiii --------------------------
	.section	.text._Z21kernel_backprojectionPfS_ffffiffifiii,"ax",@progbits
	.align	128
        .global         _Z21kernel_backprojectionPfS_ffffiffifiii
        .type           _Z21kernel_backprojectionPfS_ffffiffifiii,@function
        .size           _Z21kernel_backprojectionPfS_ffffiffifiii,(.L_x_24 - _Z21kernel_backprojectionPfS_ffffiffifiii)
        .other          _Z21kernel_backprojectionPfS_ffffiffifiii,@"STO_CUDA_ENTRY STV_DEFAULT"
_Z21kernel_backprojectionPfS_ffffiffifiii:
.text._Z21kernel_backprojectionPfS_ffffiffifiii:
[----:B------:R-:W0:Y:S01]  /*0000*/  LDC R1, c[0x0][0x37c] ;  /* 0x0000df00ff017b82 */ /* 0x000e220000000800 */
[----:B------:R-:W1:Y:S01]  /*0010*/  S2R R8, SR_CTAID.Y ;  /* 0x0000000000087919 */ /* 0x000e620000002600 */
[----:B------:R-:W2:Y:S01]  /*0020*/  LDCU.64 UR4, c[0x0][0x3b8] ;  /* 0x00007700ff0477ac */ /* 0x000ea20008000a00 */
[----:B0-----:R-:W-:Y:S01]  /*0030*/  VIADD R1, R1, 0xffffffe0 ;  /* 0xffffffe001017836 */ /* 0x001fe20000000000 */
[----:B------:R-:W1:Y:S01]  /*0040*/  S2R R5, SR_TID.Y ;  /* 0x0000000000057919 */ /* 0x000e620000002200 */
[----:B------:R-:W0:Y:S01]  /*0050*/  LDCU UR7, c[0x0][0x3b4] ;  /* 0x00007680ff0777ac */ /* 0x000e220008000800 */
[----:B------:R-:W3:Y:S01]  /*0060*/  S2R R0, SR_CTAID.X ;  /* 0x0000000000007919 */ /* 0x000ee20000002500 */
[----:B------:R-:W3:Y:S01]  /*0070*/  S2R R3, SR_TID.X ;  /* 0x0000000000037919 */ /* 0x000ee20000002100 */
[----:B------:R-:W4:Y:S01]  /*0080*/  S2R R9, SR_CTAID.Z ;  /* 0x0000000000097919 */ /* 0x000f220000002700 */
[----:B------:R-:W4:Y:S01]  /*0090*/  S2R R2, SR_TID.Z ;  /* 0x0000000000027919 */ /* 0x000f220000002300 */
[----:B-1----:R-:W-:-:S05]  /*00a0*/  IMAD R8, R8, 0x10, R5 ;  /* 0x0000001008087824 */ /* 0x002fca00078e0205 */
[----:B--2---:R-:W-:Y:S01]  /*00b0*/  ISETP.GE.AND P0, PT, R8, UR4, PT ;  /* 0x0000000408007c0c */ /* 0x004fe2000bf06270 */
[----:B---3--:R-:W-:-:S05]  /*00c0*/  IMAD R0, R0, 0x10, R3 ;  /* 0x0000001000007824 */ /* 0x008fca00078e0203 */
[----:B0-----:R-:W-:Y:S02]  /*00d0*/  ISETP.GE.OR P0, PT, R0, UR7, P0 ;  /* 0x0000000700007c0c */ /* 0x001fe40008706670 */
[----:B----4-:R-:W-:-:S04]  /*00e0*/  LEA R9, R9, R2, 0x2 ;  /* 0x0000000209097211 */ /* 0x010fc800078e10ff */
[----:B------:R-:W-:-:S13]  /*00f0*/  ISETP.GE.OR P0, PT, R9, UR5, P0 ;  /* 0x0000000509007c0c */ /* 0x000fda0008706670 */
[----:B------:R-:W-:Y:S05]  /*0100*/  @P0 EXIT ;  /* 0x000000000000094d */ /* 0x000fea0003800000 */
[----:B------:R-:W0:Y:S01]  /*0110*/  LDCU UR6, c[0x0][0x390] ;  /* 0x00007200ff0677ac */ /* 0x000e220008000800 */
[----:B------:R-:W1:Y:S01]  /*0120*/  LDC.64 R6, c[0x0][0x380] ;  /* 0x0000e000ff067b82 */ /* 0x000e620000000a00 */
[----:B------:R-:W-:Y:S01]  /*0130*/  UMOV UR8, 0x54442d18 ;  /* 0x54442d1800087882 */ /* 0x000fe20000000000 */
[----:B------:R-:W-:Y:S01]  /*0140*/  UMOV UR9, 0x400921fb ;  /* 0x400921fb00097882 */ /* 0x000fe20000000000 */
[----:B0-----:R-:W0:Y:S01]  /*0150*/  F2F.F64.F32 R2, UR6 ;  /* 0x0000000600027d10 */ /* 0x001e220008201800 */
[----:B------:R-:W-:Y:S02]  /*0160*/  USHF.R.U32.HI UR6, URZ, 0x1, UR5 ;  /* 0x00000001ff067899 */ /* 0x000fe40008011605 */
[----:B------:R-:W-:Y:S01]  /*0170*/  USHF.R.U32.HI UR5, URZ, 0x1, UR4 ;  /* 0x00000001ff057899 */ /* 0x000fe20008011604 */
[----:B0-----:R-:W-:Y:S01]  /*0180*/  DADD R4, R2, UR8 ;  /* 0x0000000802047e29 */ /* 0x001fe20008000000 */
[----:B------:R-:W0:Y:S01]  /*0190*/  LDCU.64 UR8, c[0x0][0x358] ;  /* 0x00006b00ff0877ac */ /* 0x000e220008000a00 */
[----:B------:R-:W-:Y:S01]  /*01a0*/  IMAD R3, R9, UR4, R8 ;  /* 0x0000000409037c24 */ /* 0x000fe2000f8e0208 */
[----:B------:R-:W-:Y:S01]  /*01b0*/  I2FP.F32.U32 R9, R9 ;  /* 0x0000000900097245 */ /* 0x000fe20000201000 */
[----:B------:R-:W-:-:S02]  /*01c0*/  ULEA.HI UR4, UR7, UR7, URZ, 0x1 ;  /* 0x0000000707047291 */ /* 0x000fc4000f8f08ff */
[----:B------:R2:W3:Y:S01]  /*01d0*/  F2F.F32.F64 R13, R4 ;  /* 0x00000004000d7310 */ /* 0x0004e20000301000 */
[----:B------:R-:W-:Y:S01]  /*01e0*/  IMAD R3, R3, UR7, R0 ;  /* 0x0000000703037c24 */ /* 0x000fe2000f8e0200 */
[----:B------:R-:W-:Y:S01]  /*01f0*/  I2FP.F32.S32 R0, R0 ;  /* 0x0000000000007245 */ /* 0x000fe20000201400 */
[----:B------:R-:W-:Y:S01]  /*0200*/  USHF.R.S32.HI UR4, URZ, 0x1, UR4 ;  /* 0x00000001ff047899 */ /* 0x000fe20008011404 */
[----:B------:R-:W-:Y:S01]  /*0210*/  I2FP.F32.U32 R8, R8 ;  /* 0x0000000800087245 */ /* 0x000fe20000201000 */
[----:B-1----:R-:W-:-:S04]  /*0220*/  IMAD.WIDE R6, R3, 0x4, R6 ;  /* 0x0000000403067825 */ /* 0x002fc800078e0206 */
[----:B------:R-:W-:Y:S01]  /*0230*/  FADD R12, R0, 0.5 ;  /* 0x3f000000000c7421 */ /* 0x000fe20000000000 */
[----:B------:R-:W-:Y:S01]  /*0240*/  FADD R0, R9, 0.5 ;  /* 0x3f00000009007421 */ /* 0x000fe20000000000 */
[----:B------:R-:W-:Y:S01]  /*0250*/  I2FP.F32.U32 R9, UR5 ;  /* 0x0000000500097c45 */ /* 0x000fe20008201000 */
[----:B------:R-:W-:Y:S01]  /*0260*/  FADD R8, R8, 0.5 ;  /* 0x3f00000008087421 */ /* 0x000fe20000000000 */
[----:B--2---:R-:W-:Y:S01]  /*0270*/  I2FP.F32.U32 R5, UR6 ;  /* 0x0000000600057c45 */ /* 0x004fe20008201000 */
[----:B0-----:R0:W-:Y:S02]  /*0280*/  STG.E desc[UR8][R6.64], RZ ;  /* 0x000000ff06007986 */ /* 0x0011e4000c101908 */
[----:B------:R-:W-:Y:S01]  /*0290*/  FADD R9, R8, -R9 ;  /* 0x8000000908097221 */ /* 0x000fe20000000000 */
[C---:B---3--:R-:W-:Y:S01]  /*02a0*/  FMUL R2, R13.reuse, 0.63661974668502807617 ;  /* 0x3f22f9830d027820 */ /* 0x048fe20000400000 */
[----:B------:R-:W-:Y:S01]  /*02b0*/  FSETP.GE.AND P0, PT, |R13|, 105615, PT ;  /* 0x47ce47800d00780b */ /* 0x000fe20003f06200 */
[----:B------:R-:W-:-:S04]  /*02c0*/  FADD R0, R0, -R5 ;  /* 0x8000000500007221 */ /* 0x000fc80000000000 */
[----:B------:R-:W1:Y:S02]  /*02d0*/  F2I.NTZ R2, R2 ;  /* 0x0000000200027305 */ /* 0x000e640000203100 */
[----:B-1----:R-:W-:Y:S01]  /*02e0*/  I2FP.F32.S32 R10, R2 ;  /* 0x00000002000a7245 */ /* 0x002fe20000201400 */
[----:B------:R-:W-:-:S04]  /*02f0*/  IMAD.MOV.U32 R14, RZ, RZ, R2 ;  /* 0x000000ffff0e7224 */ /* 0x000fc800078e0002 */
[----:B------:R-:W-:-:S04]  /*0300*/  FFMA R3, R10, -1.5707962512969970703, R13 ;  /* 0xbfc90fda0a037823 */ /* 0x000fc8000000000d */
[----:B------:R-:W-:Y:S01]  /*0310*/  FFMA R11, R10, -7.5497894158615963534e-08, R3 ;  /* 0xb3a221680a0b7823 */ /* 0x000fe20000000003 */
[----:B------:R-:W-:-:S03]  /*0320*/  I2FP.F32.S32 R3, UR4 ;  /* 0x0000000400037c45 */ /* 0x000fc60008201400 */
[----:B------:R-:W-:Y:S02]  /*0330*/  FFMA R10, R10, -5.3903029534742383927e-15, R11 ;  /* 0xa7c234c50a0a7823 */ /* 0x000fe4000000000b */
[----:B------:R-:W-:Y:S02]  /*0340*/  FADD R12, R12, -R3 ;  /* 0x800000030c0c7221 */ /* 0x000fe40000000000 */
[----:B------:R-:W-:Y:S01]  /*0350*/  IMAD.MOV.U32 R3, RZ, RZ, R10 ;  /* 0x000000ffff037224 */ /* 0x000fe200078e000a */
[----:B0-----:R-:W-:Y:S06]  /*0360*/  @!P0 BRA `(.L_x_0) ;  /* 0x0000000000dc8947 */ /* 0x001fec0003800000 */
[----:B------:R-:W-:-:S13]  /*0370*/  FSETP.NEU.AND P1, PT, |R13|, +INF , PT ;  /* 0x7f8000000d00780b */ /* 0x000fda0003f2d200 */
[----:B------:R-:W-:Y:S01]  /*0380*/  @!P1 FMUL R3, RZ, R13 ;  /* 0x0000000dff039220 */ /* 0x000fe20000400000 */
[----:B------:R-:W-:Y:S01]  /*0390*/  @!P1 IMAD.MOV.U32 R2, RZ, RZ, RZ ;  /* 0x000000ffff029224 */ /* 0x000fe200078e00ff */
[----:B------:R-:W-:Y:S06]  /*03a0*/  @!P1 BRA `(.L_x_0) ;  /* 0x0000000000cc9947 */ /* 0x000fec0003800000 */
[----:B------:R-:W-:Y:S01]  /*03b0*/  SHF.L.U32 R3, R13, 0x8, RZ ;  /* 0x000000080d037819 */ /* 0x000fe200000006ff */
[----:B------:R-:W-:Y:S01]  /*03c0*/  IMAD.MOV.U32 R8, RZ, RZ, RZ ;  /* 0x000000ffff087224 */ /* 0x000fe200078e00ff */
[----:B------:R-:W0:Y:S01]  /*03d0*/  LDCU.64 UR6, c[0x4][URZ] ;  /* 0x01000000ff0677ac */ /* 0x000e220008000a00 */
[----:B------:R-:W-:Y:S01]  /*03e0*/  IMAD.MOV.U32 R15, RZ, RZ, RZ ;  /* 0x000000ffff0f7224 */ /* 0x000fe200078e00ff */
[----:B------:R-:W-:Y:S01]  /*03f0*/  LOP3.LUT R3, R3, 0x80000000, RZ, 0xfc, !PT ;  /* 0x8000000003037812 */ /* 0x000fe200078efcff */
[----:B------:R-:W-:Y:S01]  /*0400*/  IMAD.MOV.U32 R2, RZ, RZ, R1 ;  /* 0x000000ffff027224 */ /* 0x000fe200078e0001 */
[----:B------:R-:W-:-:S06]  /*0410*/  UMOV UR4, URZ ;  /* 0x000000ff00047c82 */ /* 0x000fcc0008000000 */
.L_x_1:
[----:B0-----:R-:W-:Y:S01]  /*0420*/  MOV R16, UR6 ;  /* 0x0000000600107c02 */ /* 0x001fe20008000f00 */
[----:B------:R-:W-:-:S05]  /*0430*/  IMAD.U32 R17, RZ, RZ, UR7 ;  /* 0x00000007ff117e24 */ /* 0x000fca000f8e00ff */
[----:B------:R-:W2:Y:S01]  /*0440*/  LDG.E.CONSTANT R4, desc[UR8][R16.64] ;  /* 0x0000000810047981 */ /* 0x000ea2000c1e9900 */
[----:B------:R-:W-:Y:S02]  /*0450*/  UIADD3 UR6, UP0, UPT, UR6, 0x4, URZ ;  /* 0x0000000406067890 */ /* 0x000fe4000ff1e0ff */
[----:B------:R-:W-:Y:S02]  /*0460*/  UIADD3 UR4, UPT, UPT, UR4, 0x1, URZ ;  /* 0x0000000104047890 */ /* 0x000fe4000fffe0ff */
[----:B------:R-:W-:Y:S02]  /*0470*/  UIADD3.X UR7, UPT, UPT, URZ, UR7, URZ, UP0, !UPT ;  /* 0x00000007ff077290 */ /* 0x000fe400087fe4ff */
[----:B------:R-:W-:Y:S01]  /*0480*/  UISETP.NE.AND UP0, UPT, UR4, 0x6, UPT ;  /* 0x000000060400788c */ /* 0x000fe2000bf05270 */
[----:B--2---:R-:W-:-:S03]  /*0490*/  IMAD.WIDE.U32 R4, R4, R3, RZ ;  /* 0x0000000304047225 */ /* 0x004fc600078e00ff */
[----:B------:R-:W-:-:S05]  /*04a0*/  IADD3 R11, P1, PT, R4, R8, RZ ;  /* 0x00000008040b7210 */ /* 0x000fca0007f3e0ff */
[----:B------:R0:W-:Y:S01]  /*04b0*/  STL [R2], R11 ;  /* 0x0000000b02007387 */ /* 0x0001e20000100800 */
[----:B------:R-:W-:Y:S02]  /*04c0*/  IMAD.X R8, R5, 0x1, R15, P1 ;  /* 0x0000000105087824 */ /* 0x000fe400008e060f */
[----:B0-----:R-:W-:Y:S01]  /*04d0*/  VIADD R2, R2, 0x4 ;  /* 0x0000000402027836 */ /* 0x001fe20000000000 */
[----:B------:R-:W-:Y:S06]  /*04e0*/  BRA.U UP0, `(.L_x_1) ;  /* 0xfffffffd00cc7547 */ /* 0x000fec000b83ffff */
[----:B------:R-:W-:Y:S01]  /*04f0*/  SHF.R.U32.HI R11, RZ, 0x17, R13 ;  /* 0x00000017ff0b7819 */ /* 0x000fe2000001160d */
[----:B------:R0:W-:Y:S03]  /*0500*/  STL [R1+0x18], R8 ;  /* 0x0000180801007387 */ /* 0x0001e60000100800 */
[C---:B------:R-:W-:Y:S02]  /*0510*/  LOP3.LUT R2, R11.reuse, 0xe0, RZ, 0xc0, !PT ;  /* 0x000000e00b027812 */ /* 0x040fe400078ec0ff */
[----:B------:R-:W-:Y:S02]  /*0520*/  LOP3.LUT P1, RZ, R11, 0x1f, RZ, 0xc0, !PT ;  /* 0x0000001f0bff7812 */ /* 0x000fe4000782c0ff */
[----:B------:R-:W-:-:S04]  /*0530*/  IADD3 R2, PT, PT, R2, -0x80, RZ ;  /* 0xffffff8002027810 */ /* 0x000fc80007ffe0ff */
[----:B------:R-:W-:-:S05]  /*0540*/  SHF.R.U32.HI R2, RZ, 0x5, R2 ;  /* 0x00000005ff027819 */ /* 0x000fca0000011602 */
[----:B------:R-:W-:-:S05]  /*0550*/  IMAD R15, R2, -0x4, R1 ;  /* 0xfffffffc020f7824 */ /* 0x000fca00078e0201 */
[----:B------:R-:W2:Y:S04]  /*0560*/  LDL R3, [R15+0x18] ;  /* 0x000018000f037983 */ /* 0x000ea80000100800 */
[----:B------:R-:W2:Y:S04]  /*0570*/  LDL R4, [R15+0x14] ;  /* 0x000014000f047983 */ /* 0x000ea80000100800 */
[----:B------:R-:W3:Y:S01]  /*0580*/  @P1 LDL R5, [R15+0x10] ;  /* 0x000010000f051983 */ /* 0x000ee20000100800 */
[----:B------:R-:W-:Y:S01]  /*0590*/  LOP3.LUT R2, R11, 0x1f, RZ, 0xc0, !PT ;  /* 0x0000001f0b027812 */ /* 0x000fe200078ec0ff */
[----:B------:R-:W-:Y:S01]  /*05a0*/  UMOV UR4, 0x54442d19 ;  /* 0x54442d1900047882 */ /* 0x000fe20000000000 */
[----:B------:R-:W-:-:S02]  /*05b0*/  UMOV UR5, 0x3bf921fb ;  /* 0x3bf921fb00057882 */ /* 0x000fc40000000000 */
[-C--:B--2---:R-:W-:Y:S02]  /*05c0*/  @P1 SHF.L.W.U32.HI R3, R4, R2.reuse, R3 ;  /* 0x0000000204031219 */ /* 0x084fe40000010e03 */
[----:B---3--:R-:W-:Y:S02]  /*05d0*/  @P1 SHF.L.W.U32.HI R4, R5, R2, R4 ;  /* 0x0000000205041219 */ /* 0x008fe40000010e04 */
[----:B------:R-:W-:Y:S02]  /*05e0*/  ISETP.GE.AND P1, PT, R13, RZ, PT ;  /* 0x000000ff0d00720c */ /* 0x000fe40003f26270 */
[C-C-:B------:R-:W-:Y:S01]  /*05f0*/  SHF.L.W.U32.HI R2, R4.reuse, 0x2, R3.reuse ;  /* 0x0000000204027819 */ /* 0x140fe20000010e03 */
[----:B------:R-:W-:Y:S01]  /*0600*/  IMAD.SHL.U32 R4, R4, 0x4, RZ ;  /* 0x0000000404047824 */ /* 0x000fe200078e00ff */
[----:B------:R-:W-:Y:S02]  /*0610*/  SHF.R.U32.HI R3, RZ, 0x1e, R3 ;  /* 0x0000001eff037819 */ /* 0x000fe40000011603 */
[----:B------:R-:W-:-:S02]  /*0620*/  SHF.R.S32.HI R5, RZ, 0x1f, R2 ;  /* 0x0000001fff057819 */ /* 0x000fc40000011402 */
[C---:B0-----:R-:W-:Y:S02]  /*0630*/  LOP3.LUT R8, R2.reuse, R13, RZ, 0x3c, !PT ;  /* 0x0000000d02087212 */ /* 0x041fe400078e3cff */
[C---:B------:R-:W-:Y:S02]  /*0640*/  LOP3.LUT R4, R5.reuse, R4, RZ, 0x3c, !PT ;  /* 0x0000000405047212 */ /* 0x040fe400078e3cff */
[----:B------:R-:W-:Y:S02]  /*0650*/  LOP3.LUT R5, R5, R2, RZ, 0x3c, !PT ;  /* 0x0000000205057212 */ /* 0x000fe400078e3cff */
[----:B------:R-:W-:Y:S02]  /*0660*/  LEA.HI R2, R2, R3, RZ, 0x1 ;  /* 0x0000000302027211 */ /* 0x000fe400078f08ff */
[----:B------:R-:W-:Y:S02]  /*0670*/  ISETP.GE.AND P2, PT, R8, RZ, PT ;  /* 0x000000ff0800720c */ /* 0x000fe40003f46270 */
[----:B------:R-:W0:Y:S01]  /*0680*/  I2F.F64.S64 R4, R4 ;  /* 0x0000000400047312 */ /* 0x000e220000301c00 */
[----:B------:R-:W-:-:S04]  /*0690*/  IMAD.MOV R3, RZ, RZ, -R2 ;  /* 0x000000ffff037224 */ /* 0x000fc800078e0a02 */
[----:B------:R-:W-:Y:S01]  /*06a0*/  @!P1 IMAD.MOV.U32 R2, RZ, RZ, R3 ;  /* 0x000000ffff029224 */ /* 0x000fe200078e0003 */
[----:B0-----:R-:W-:-:S10]  /*06b0*/  DMUL R16, R4, UR4 ;  /* 0x0000000404107c28 */ /* 0x001fd40008000000 */
[----:B------:R-:W0:Y:S02]  /*06c0*/  F2F.F32.F64 R16, R16 ;  /* 0x0000001000107310 */ /* 0x000e240000301000 */
[----:B0-----:R-:W-:-:S07]  /*06d0*/  FSEL R3, -R16, R16, !P2 ;  /* 0x0000001010037208 */ /* 0x001fce0005000100 */
.L_x_0:
[----:B------:R-:W-:Y:S01]  /*06e0*/  MOV R15, 0x37cbac00 ;  /* 0x37cbac00000f7802 */ /* 0x000fe20000000f00 */
[----:B------:R-:W-:Y:S01]  /*06f0*/  FMUL R4, R3, R3 ;  /* 0x0000000303047220 */ /* 0x000fe20000400000 */
[----:B------:R-:W-:Y:S01]  /*0700*/  LOP3.LUT R8, R2, 0x1, RZ, 0xc0, !PT ;  /* 0x0000000102087812 */ /* 0x000fe200078ec0ff */
[----:B------:R-:W-:Y:S02]  /*0710*/  IMAD.MOV.U32 R11, RZ, RZ, 0x3c0885e4 ;  /* 0x3c0885e4ff0b7424 */ /* 0x000fe400078e00ff */
[----:B------:R-:W-:Y:S01]  /*0720*/  FFMA R5, R4, R15, -0.0013887860113754868507 ;  /* 0xbab607ed04057423 */ /* 0x000fe2000000000f */
[----:B------:R-:W-:Y:S01]  /*0730*/  ISETP.NE.U32.AND P1, PT, R8, 0x1, PT ;  /* 0x000000010800780c */ /* 0x000fe20003f25070 */
[----:B------:R-:W-:Y:S02]  /*0740*/  VIADD R2, R2, 0x1 ;  /* 0x0000000102027836 */ /* 0x000fe40000000000 */
[----:B------:R-:W-:Y:S01]  /*0750*/  IMAD.MOV.U32 R8, RZ, RZ, 0x3e2aaaa8 ;  /* 0x3e2aaaa8ff087424 */ /* 0x000fe200078e00ff */
[----:B------:R-:W-:-:S02]  /*0760*/  FSEL R5, R5, -0.00019574658654164522886, P1 ;  /* 0xb94d415305057808 */ /* 0x000fc40000800000 */
[----:B------:R-:W-:Y:S02]  /*0770*/  FSEL R11, R11, 0.041666727513074874878, !P1 ;  /* 0x3d2aaabb0b0b7808 */ /* 0x000fe40004800000 */
[----:B------:R-:W-:Y:S02]  /*0780*/  LOP3.LUT P2, RZ, R2, 0x2, RZ, 0xc0, !PT ;  /* 0x0000000202ff7812 */ /* 0x000fe4000784c0ff */
[----:B------:R-:W-:Y:S01]  /*0790*/  FSEL R2, R3, 1, !P1 ;  /* 0x3f80000003027808 */ /* 0x000fe20004800000 */
[----:B------:R-:W-:Y:S01]  /*07a0*/  FFMA R5, R4, R5, R11 ;  /* 0x0000000504057223 */ /* 0x000fe2000000000b */
[----:B------:R-:W-:-:S03]  /*07b0*/  FSEL R8, -R8, -0.4999999701976776123, !P1 ;  /* 0xbeffffff08087808 */ /* 0x000fc60004800100 */
[C---:B------:R-:W-:Y:S02]  /*07c0*/  FFMA R3, R4.reuse, R2, RZ ;  /* 0x0000000204037223 */ /* 0x040fe400000000ff */
[----:B------:R-:W-:-:S04]  /*07d0*/  FFMA R5, R4, R5, R8 ;  /* 0x0000000504057223 */ /* 0x000fc80000000008 */
[----:B------:R-:W-:-:S04]  /*07e0*/  FFMA R16, R3, R5, R2 ;  /* 0x0000000503107223 */ /* 0x000fc80000000002 */
[----:B------:R-:W-:Y:S01]  /*07f0*/  @P2 FADD R16, RZ, -R16 ;  /* 0x80000010ff102221 */ /* 0x000fe20000000000 */
[----:B------:R-:W-:Y:S06]  /*0800*/  @!P0 BRA `(.L_x_2) ;  /* 0x0000000000dc8947 */ /* 0x000fec0003800000 */
[----:B------:R-:W-:-:S13]  /*0810*/  FSETP.NEU.AND P0, PT, |R13|, +INF , PT ;  /* 0x7f8000000d00780b */ /* 0x000fda0003f0d200 */
[----:B------:R-:W-:Y:S01]  /*0820*/  @!P0 FMUL R10, RZ, R13 ;  /* 0x0000000dff0a8220 */ /* 0x000fe20000400000 */
[----:B------:R-:W-:Y:S01]  /*0830*/  @!P0 MOV R14, RZ ;  /* 0x000000ff000e8202 */ /* 0x000fe20000000f00 */
[----:B------:R-:W-:Y:S06]  /*0840*/  @!P0 BRA `(.L_x_2) ;  /* 0x0000000000cc8947 */ /* 0x000fec0003800000 */
[----:B------:R-:W-:Y:S01]  /*0850*/  IMAD.SHL.U32 R3, R13, 0x100, RZ ;  /* 0x000001000d037824 */ /* 0x000fe200078e00ff */
[----:B------:R-:W-:Y:S01]  /*0860*/  MOV R2, R1 ;  /* 0x0000000100027202 */ /* 0x000fe20000000f00 */
[----:B------:R-:W-:Y:S01]  /*0870*/  IMAD.MOV.U32 R8, RZ, RZ, RZ ;  /* 0x000000ffff087224 */ /* 0x000fe200078e00ff */
[----:B------:R-:W0:Y:S01]  /*0880*/  LDCU.64 UR6, c[0x4][URZ] ;  /* 0x01000000ff0677ac */ /* 0x000e220008000a00 */
[----:B------:R-:W-:Y:S01]  /*0890*/  IMAD.MOV.U32 R17, RZ, RZ, RZ ;  /* 0x000000ffff117224 */ /* 0x000fe200078e00ff */
[----:B------:R-:W-:Y:S01]  /*08a0*/  LOP3.LUT R19, R3, 0x80000000, RZ, 0xfc, !PT ;  /* 0x8000000003137812 */ /* 0x000fe200078efcff */
[----:B------:R-:W-:-:S06]  /*08b0*/  UMOV UR4, URZ ;  /* 0x000000ff00047c82 */ /* 0x000fcc0008000000 */
.L_x_3:
[----:B0-----:R-:W-:Y:S02]  /*08c0*/  IMAD.U32 R10, RZ, RZ, UR6 ;  /* 0x00000006ff0a7e24 */ /* 0x001fe4000f8e00ff */
        /* <DEDUP_REMOVED lines=9> */
[----:B------:R-:W-:Y:S01]  /*0960*/  IMAD.X R8, R5, 0x1, R17, P0 ;  /* 0x0000000105087824 */ /* 0x000fe200000e0611 */
[----:B0-----:R-:W-:Y:S01]  /*0970*/  IADD3 R2, PT, PT, R2, 0x4, RZ ;  /* 0x0000000402027810 */ /* 0x001fe20007ffe0ff */
[----:B------:R-:W-:Y:S06]  /*0980*/  BRA.U UP0, `(.L_x_3) ;  /* 0xfffffffd00cc7547 */ /* 0x000fec000b83ffff */
[----:B------:R-:W-:Y:S01]  /*0990*/  SHF.R.U32.HI R5, RZ, 0x17, R13 ;  /* 0x00000017ff057819 */ /* 0x000fe2000001160d */
[----:B------:R0:W-:Y:S03]  /*09a0*/  STL [R1+0x18], R8 ;  /* 0x0000180801007387 */ /* 0x0001e60000100800 */
[C---:B------:R-:W-:Y:S02]  /*09b0*/  LOP3.LUT R2, R5.reuse, 0xe0, RZ, 0xc0, !PT ;  /* 0x000000e005027812 */ /* 0x040fe400078ec0ff */
[----:B------:R-:W-:-:S03]  /*09c0*/  LOP3.LUT P0, RZ, R5, 0x1f, RZ, 0xc0, !PT ;  /* 0x0000001f05ff7812 */ /* 0x000fc6000780c0ff */
[----:B------:R-:W-:-:S05]  /*09d0*/  VIADD R2, R2, 0xffffff80 ;  /* 0xffffff8002027836 */ /* 0x000fca0000000000 */
[----:B------:R-:W-:-:S05]  /*09e0*/  SHF.R.U32.HI R2, RZ, 0x5, R2 ;  /* 0x00000005ff027819 */ /* 0x000fca0000011602 */
[----:B------:R-:W-:-:S05]  /*09f0*/  IMAD R14, R2, -0x4, R1 ;  /* 0xfffffffc020e7824 */ /* 0x000fca00078e0201 */
[----:B------:R-:W2:Y:S04]  /*0a00*/  LDL R2, [R14+0x18] ;  /* 0x000018000e027983 */ /* 0x000ea80000100800 */
[----:B------:R-:W2:Y:S04]  /*0a10*/  LDL R3, [R14+0x14] ;  /* 0x000014000e037983 */ /* 0x000ea80000100800 */
[----:B------:R-:W3:Y:S01]  /*0a20*/  @P0 LDL R4, [R14+0x10] ;  /* 0x000010000e040983 */ /* 0x000ee20000100800 */
[----:B------:R-:W-:Y:S01]  /*0a30*/  LOP3.LUT R5, R5, 0x1f, RZ, 0xc0, !PT ;  /* 0x0000001f05057812 */ /* 0x000fe200078ec0ff */
[----:B------:R-:W-:Y:S01]  /*0a40*/  UMOV UR4, 0x54442d19 ;  /* 0x54442d1900047882 */ /* 0x000fe20000000000 */
[----:B------:R-:W-:Y:S01]  /*0a50*/  UMOV UR5, 0x3bf921fb ;  /* 0x3bf921fb00057882 */ /* 0x000fe20000000000 */
[----:B------:R-:W-:-:S02]  /*0a60*/  ISETP.GE.AND P1, PT, R13, RZ, PT ;  /* 0x000000ff0d00720c */ /* 0x000fc40003f26270 */
[-C--:B--2---:R-:W-:Y:S02]  /*0a70*/  @P0 SHF.L.W.U32.HI R2, R3, R5.reuse, R2 ;  /* 0x0000000503020219 */ /* 0x084fe40000010e02 */
[----:B---3--:R-:W-:-:S04]  /*0a80*/  @P0 SHF.L.W.U32.HI R3, R4, R5, R3 ;  /* 0x0000000504030219 */ /* 0x008fc80000010e03 */
[C---:B------:R-:W-:Y:S01]  /*0a90*/  SHF.L.W.U32.HI R4, R3.reuse, 0x2, R2 ;  /* 0x0000000203047819 */ /* 0x040fe20000010e02 */
[----:B------:R-:W-:-:S03]  /*0aa0*/  IMAD.SHL.U32 R3, R3, 0x4, RZ ;  /* 0x0000000403037824 */ /* 0x000fc600078e00ff */
[----:B------:R-:W-:Y:S02]  /*0ab0*/  SHF.R.S32.HI R5, RZ, 0x1f, R4 ;  /* 0x0000001fff057819 */ /* 0x000fe40000011404 */
[----:B------:R-:W-:Y:S02]  /*0ac0*/  LOP3.LUT R13, R4, R13, RZ, 0x3c, !PT ;  /* 0x0000000d040d7212 */ /* 0x000fe400078e3cff */
[C---:B------:R-:W-:Y:S02]  /*0ad0*/  LOP3.LUT R10, R5.reuse, R3, RZ, 0x3c, !PT ;  /* 0x00000003050a7212 */ /* 0x040fe400078e3cff */
[----:B------:R-:W-:Y:S02]  /*0ae0*/  LOP3.LUT R11, R5, R4, RZ, 0x3c, !PT ;  /* 0x00000004050b7212 */ /* 0x000fe400078e3cff */
[----:B------:R-:W-:Y:S02]  /*0af0*/  SHF.R.U32.HI R3, RZ, 0x1e, R2 ;  /* 0x0000001eff037819 */ /* 0x000fe40000011602 */
[----:B------:R-:W-:-:S02]  /*0b00*/  ISETP.GE.AND P0, PT, R13, RZ, PT ;  /* 0x000000ff0d00720c */ /* 0x000fc40003f06270 */
[----:B------:R-:W1:Y:S01]  /*0b10*/  I2F.F64.S64 R10, R10 ;  /* 0x0000000a000a7312 */ /* 0x000e620000301c00 */
[----:B------:R-:W-:-:S05]  /*0b20*/  LEA.HI R14, R4, R3, RZ, 0x1 ;  /* 0x00000003040e7211 */ /* 0x000fca00078f08ff */
[----:B------:R-:W-:-:S05]  /*0b30*/  IMAD.MOV R2, RZ, RZ, -R14 ;  /* 0x000000ffff027224 */ /* 0x000fca00078e0a0e */
[----:B------:R-:W-:Y:S01]  /*0b40*/  @!P1 MOV R14, R2 ;  /* 0x00000002000e9202 */ /* 0x000fe20000000f00 */
[----:B-1----:R-:W-:-:S10]  /*0b50*/  DMUL R18, R10, UR4 ;  /* 0x000000040a127c28 */ /* 0x002fd40008000000 */
[----:B------:R-:W1:Y:S02]  /*0b60*/  F2F.F32.F64 R18, R18 ;  /* 0x0000001200127310 */ /* 0x000e640000301000 */
[----:B01----:R-:W-:-:S07]  /*0b70*/  FSEL R10, -R18, R18, !P0 ;  /* 0x00000012120a7208 */ /* 0x003fce0004000100 */
.L_x_2:
[----:B------:R-:W-:Y:S01]  /*0b80*/  FMUL R3, R10, R10 ;  /* 0x0000000a0a037220 */ /* 0x000fe20000400000 */
[C---:B------:R-:W-:Y:S01]  /*0b90*/  LOP3.LUT R2, R14.reuse, 0x1, RZ, 0xc0, !PT ;  /* 0x000000010e027812 */ /* 0x040fe200078ec0ff */
[----:B------:R-:W-:Y:S01]  /*0ba0*/  IMAD.MOV.U32 R8, RZ, RZ, 0x3d2aaabb ;  /* 0x3d2aaabbff087424 */ /* 0x000fe200078e00ff */
[----:B------:R-:W-:Y:S01]  /*0bb0*/  LOP3.LUT P1, RZ, R14, 0x2, RZ, 0xc0, !PT ;  /* 0x000000020eff7812 */ /* 0x000fe2000782c0ff */
[----:B------:R-:W-:Y:S01]  /*0bc0*/  FFMA R15, R3, R15, -0.0013887860113754868507 ;  /* 0xbab607ed030f7423 */ /* 0x000fe2000000000f */
[----:B------:R-:W-:Y:S01]  /*0bd0*/  ISETP.NE.U32.AND P0, PT, R2, 0x1, PT ;  /* 0x000000010200780c */ /* 0x000fe20003f05070 */
[----:B------:R-:W-:Y:S01]  /*0be0*/  IMAD.MOV.U32 R11, RZ, RZ, 0x3effffff ;  /* 0x3effffffff0b7424 */ /* 0x000fe200078e00ff */
[----:B------:R-:W0:Y:S01]  /*0bf0*/  LDCU UR4, c[0x0][0x394] ;  /* 0x00007280ff0477ac */ /* 0x000e220008000800 */
[----:B------:R-:W-:Y:S01]  /*0c00*/  BSSY.RECONVERGENT B0, `(.L_x_4) ;  /* 0x000001b000007945 */ /* 0x000fe20003800200 */
[----:B------:R-:W-:Y:S02]  /*0c10*/  FSEL R4, R15, -0.00019574658654164522886, !P0 ;  /* 0xb94d41530f047808 */ /* 0x000fe40004000000 */
[----:B------:R-:W-:-:S02]  /*0c20*/  FSEL R8, R8, 0.0083327032625675201416, !P0 ;  /* 0x3c0885e408087808 */ /* 0x000fc40004000000 */
[----:B------:R-:W-:Y:S02]  /*0c30*/  FSEL R2, R10, 1, P0 ;  /* 0x3f8000000a027808 */ /* 0x000fe40000000000 */
[----:B------:R-:W-:Y:S01]  /*0c40*/  FSEL R11, -R11, -0.16666662693023681641, !P0 ;  /* 0xbe2aaaa80b0b7808 */ /* 0x000fe20004000100 */
[C---:B------:R-:W-:Y:S02]  /*0c50*/  FFMA R4, R3.reuse, R4, R8 ;  /* 0x0000000403047223 */ /* 0x040fe40000000008 */
[C---:B------:R-:W-:Y:S02]  /*0c60*/  FFMA R5, R3.reuse, R2, RZ ;  /* 0x0000000203057223 */ /* 0x040fe400000000ff */
[----:B------:R-:W-:-:S04]  /*0c70*/  FFMA R4, R3, R4, R11 ;  /* 0x0000000403047223 */ /* 0x000fc8000000000b */
[----:B------:R-:W-:-:S04]  /*0c80*/  FFMA R2, R5, R4, R2 ;  /* 0x0000000405027223 */ /* 0x000fc80000000002 */
[----:B------:R-:W-:-:S04]  /*0c90*/  @P1 FADD R2, RZ, -R2 ;  /* 0x80000002ff021221 */ /* 0x000fc80000000000 */
[-C--:B------:R-:W-:Y:S01]  /*0ca0*/  FMUL R3, R9, R2.reuse ;  /* 0x0000000209037220 */ /* 0x080fe20000400000 */
[----:B------:R-:W-:-:S03]  /*0cb0*/  FMUL R2, R12, R2 ;  /* 0x000000020c027220 */ /* 0x000fc60000400000 */
[-C--:B------:R-:W-:Y:S01]  /*0cc0*/  FFMA R3, R12, R16.reuse, R3 ;  /* 0x000000100c037223 */ /* 0x080fe20000000003 */
[----:B------:R-:W-:-:S03]  /*0cd0*/  FFMA R2, R9, R16, -R2 ;  /* 0x0000001009027223 */ /* 0x000fc60000000802 */
[----:B0-----:R-:W-:-:S04]  /*0ce0*/  FADD R5, R3, UR4 ;  /* 0x0000000403057e21 */ /* 0x001fc80008000000 */
[----:B------:R-:W0:Y:S08]  /*0cf0*/  MUFU.RCP R4, R5 ;  /* 0x0000000500047308 */ /* 0x000e300000001000 */
[----:B------:R-:W1:Y:S01]  /*0d00*/  FCHK P0, R2, R5 ;  /* 0x0000000502007302 */ /* 0x000e620000000000 */
[----:B0-----:R-:W-:-:S04]  /*0d10*/  FFMA R3, -R5, R4, 1 ;  /* 0x3f80000005037423 */ /* 0x001fc80000000104 */
[----:B------:R-:W-:-:S04]  /*0d20*/  FFMA R3, R4, R3, R4 ;  /* 0x0000000304037223 */ /* 0x000fc80000000004 */
[----:B------:R-:W-:-:S04]  /*0d30*/  FFMA R4, R2, R3, RZ ;  /* 0x0000000302047223 */ /* 0x000fc800000000ff */
[----:B------:R-:W-:-:S04]  /*0d40*/  FFMA R8, -R5, R4, R2 ;  /* 0x0000000405087223 */ /* 0x000fc80000000102 */
[----:B------:R-:W-:Y:S01]  /*0d50*/  FFMA R3, R3, R8, R4 ;  /* 0x0000000803037223 */ /* 0x000fe20000000004 */
[----:B-1----:R-:W-:Y:S06]  /*0d60*/  @!P0 BRA `(.L_x_5) ;  /* 0x0000000000108947 */ /* 0x002fec0003800000 */
[----:B------:R-:W-:Y:S01]  /*0d70*/  IMAD.MOV.U32 R3, RZ, RZ, R5 ;  /* 0x000000ffff037224 */ /* 0x000fe200078e0005 */
[----:B------:R-:W-:-:S07]  /*0d80*/  MOV R8, 0xda0 ;  /* 0x00000da000087802 */ /* 0x000fce0000000f00 */
[----:B------:R-:W-:Y:S05]  /*0d90*/  CALL.REL.NOINC `($__internal_0_$__cuda_sm3x_div_rn_noftz_f32_slowpath) ;  /* 0x00000004008c7944 */ /* 0x000fea0003c00000 */
[----:B------:R-:W-:-:S07]  /*0da0*/  MOV R3, R2 ;  /* 0x0000000200037202 */ /* 0x000fce0000000f00 */
.L_x_5:
[----:B------:R-:W-:Y:S05]  /*0db0*/  BSYNC.RECONVERGENT B0 ;  /* 0x0000000000007941 */ /* 0x000fea0003800200 */
.L_x_4:
[----:B------:R-:W0:Y:S01]  /*0dc0*/  LDC.64 R10, c[0x0][0x398] ;  /* 0x0000e600ff0a7b82 */ /* 0x000e220000000a00 */
[----:B------:R-:W-:Y:S01]  /*0dd0*/  BSSY.RECONVERGENT B0, `(.L_x_6) ;  /* 0x000000f000007945 */ /* 0x000fe20003800200 */
[----:B0-----:R-:W0:Y:S01]  /*0de0*/  MUFU.RCP R4, R11 ;  /* 0x0000000b00047308 */ /* 0x001e220000001000 */
[----:B------:R-:W-:-:S07]  /*0df0*/  FMUL R2, R3, R10 ;  /* 0x0000000a03027220 */ /* 0x000fce0000400000 */
[----:B------:R-:W1:Y:S01]  /*0e00*/  FCHK P0, R2, R11 ;  /* 0x0000000b02007302 */ /* 0x000e620000000000 */
[----:B0-----:R-:W-:-:S04]  /*0e10*/  FFMA R9, R4, -R11, 1 ;  /* 0x3f80000004097423 */ /* 0x001fc8000000080b */
[----:B------:R-:W-:-:S04]  /*0e20*/  FFMA R9, R4, R9, R4 ;  /* 0x0000000904097223 */ /* 0x000fc80000000004 */
[----:B------:R-:W-:-:S04]  /*0e30*/  FFMA R4, R2, R9, RZ ;  /* 0x0000000902047223 */ /* 0x000fc800000000ff */
[----:B------:R-:W-:-:S04]  /*0e40*/  FFMA R3, R4, -R11, R2 ;  /* 0x8000000b04037223 */ /* 0x000fc80000000002 */
[----:B------:R-:W-:Y:S01]  /*0e50*/  FFMA R4, R9, R3, R4 ;  /* 0x0000000309047223 */ /* 0x000fe20000000004 */
[----:B-1----:R-:W-:Y:S06]  /*0e60*/  @!P0 BRA `(.L_x_7) ;  /* 0x0000000000148947 */ /* 0x002fec0003800000 */
[----:B------:R-:W0:Y:S01]  /*0e70*/  LDCU UR4, c[0x0][0x39c] ;  /* 0x00007380ff0477ac */ /* 0x000e220008000800 */
[----:B------:R-:W-:Y:S01]  /*0e80*/  MOV R8, 0xeb0 ;  /* 0x00000eb000087802 */ /* 0x000fe20000000f00 */
[----:B0-----:R-:W-:-:S07]  /*0e90*/  IMAD.U32 R3, RZ, RZ, UR4 ;  /* 0x00000004ff037e24 */ /* 0x001fce000f8e00ff */
[----:B------:R-:W-:Y:S05]  /*0ea0*/  CALL.REL.NOINC `($__internal_0_$__cuda_sm3x_div_rn_noftz_f32_slowpath) ;  /* 0x0000000400487944 */ /* 0x000fea0003c00000 */
[----:B------:R-:W-:-:S07]  /*0eb0*/  IMAD.MOV.U32 R4, RZ, RZ, R2 ;  /* 0x000000ffff047224 */ /* 0x000fce00078e0002 */
.L_x_7:
[----:B------:R-:W-:Y:S05]  /*0ec0*/  BSYNC.RECONVERGENT B0 ;  /* 0x0000000000007941 */ /* 0x000fea0003800200 */
.L_x_6:
[----:B------:R-:W0:Y:S01]  /*0ed0*/  LDCU UR4, c[0x0][0x3a0] ;  /* 0x00007400ff0477ac */ /* 0x000e220008000800 */
[----:B------:R-:W1:Y:S01]  /*0ee0*/  MUFU.RCP R2, R5 ;  /* 0x0000000500027308 */ /* 0x000e620000001000 */
[----:B------:R-:W-:Y:S07]  /*0ef0*/  BSSY.RECONVERGENT B0, `(.L_x_8) ;  /* 0x0000010000007945 */ /* 0x000fee0003800200 */
[----:B------:R-:W2:Y:S01]  /*0f00*/  FCHK P0, R0, R5 ;  /* 0x0000000500007302 */ /* 0x000ea20000000000 */
[----:B-1----:R-:W-:Y:S01]  /*0f10*/  FFMA R3, -R5, R2, 1 ;  /* 0x3f80000005037423 */ /* 0x002fe20000000102 */
[----:B0-----:R-:W-:-:S03]  /*0f20*/  ULEA.HI UR4, UR4, UR4, URZ, 0x1 ;  /* 0x0000000404047291 */ /* 0x001fc6000f8f08ff */
[----:B------:R-:W-:Y:S01]  /*0f30*/  FFMA R11, R2, R3, R2 ;  /* 0x00000003020b7223 */ /* 0x000fe20000000002 */
[----:B------:R-:W-:-:S03]  /*0f40*/  USHF.R.S32.HI UR4, URZ, 0x1, UR4 ;  /* 0x00000001ff047899 */ /* 0x000fc60008011404 */
[----:B------:R-:W-:-:S03]  /*0f50*/  FFMA R2, R0, R11, RZ ;  /* 0x0000000b00027223 */ /* 0x000fc600000000ff */
[----:B------:R-:W-:Y:S01]  /*0f60*/  I2FP.F32.S32 R3, UR4 ;  /* 0x0000000400037c45 */ /* 0x000fe20008201400 */
[----:B------:R-:W-:-:S04]  /*0f70*/  FFMA R9, -R5, R2, R0 ;  /* 0x0000000205097223 */ /* 0x000fc80000000100 */
[----:B------:R-:W-:Y:S01]  /*0f80*/  FADD R4, R3, R4 ;  /* 0x0000000403047221 */ /* 0x000fe20000000000 */
[----:B------:R-:W-:Y:S01]  /*0f90*/  FFMA R2, R11, R9, R2 ;  /* 0x000000090b027223 */ /* 0x000fe20000000002 */
[----:B--2---:R-:W-:Y:S06]  /*0fa0*/  @!P0 BRA `(.L_x_9) ;  /* 0x0000000000108947 */ /* 0x004fec0003800000 */
[----:B------:R-:W-:Y:S01]  /*0fb0*/  IMAD.MOV.U32 R2, RZ, RZ, R0 ;  /* 0x000000ffff027224 */ /* 0x000fe200078e0000 */
[----:B------:R-:W-:Y:S02]  /*0fc0*/  MOV R3, R5 ;  /* 0x0000000500037202 */ /* 0x000fe40000000f00 */
[----:B------:R-:W-:-:S07]  /*0fd0*/  MOV R8, 0xff0 ;  /* 0x00000ff000087802 */ /* 0x000fce0000000f00 */
[----:B------:R-:W-:Y:S05]  /*0fe0*/  CALL.REL.NOINC `($__internal_0_$__cuda_sm3x_div_rn_noftz_f32_slowpath) ;  /* 0x0000000000f87944 */ /* 0x000fea0003c00000 */
.L_x_9:
[----:B------:R-:W-:Y:S05]  /*0ff0*/  BSYNC.RECONVERGENT B0 ;  /* 0x0000000000007941 */ /* 0x000fea0003800200 */
.L_x_8:
[----:B------:R-:W0:Y:S01]  /*1000*/  LDC R9, c[0x0][0x3a8] ;  /* 0x0000ea00ff097b82 */ /* 0x000e220000000800 */
[----:B------:R-:W1:Y:S01]  /*1010*/  LDCU UR4, c[0x0][0x398] ;  /* 0x00007300ff0477ac */ /* 0x000e620008000800 */
[----:B------:R-:W-:Y:S01]  /*1020*/  BSSY.RECONVERGENT B0, `(.L_x_10) ;  /* 0x000000f000007945 */ /* 0x000fe20003800200 */
[----:B-1----:R-:W-:Y:S01]  /*1030*/  FMUL R2, R2, UR4 ;  /* 0x0000000402027c20 */ /* 0x002fe20008400000 */
[----:B0-----:R-:W0:Y:S08]  /*1040*/  MUFU.RCP R0, R9 ;  /* 0x0000000900007308 */ /* 0x001e300000001000 */
        /* <DEDUP_REMOVED lines=12> */
.L_x_11:
[----:B------:R-:W-:Y:S05]  /*1110*/  BSYNC.RECONVERGENT B0 ;  /* 0x0000000000007941 */ /* 0x000fea0003800200 */
.L_x_10:
[----:B------:R-:W0:Y:S01]  /*1120*/  LDC R9, c[0x0][0x3a0] ;  /* 0x0000e800ff097b82 */ /* 0x000e220000000800 */
[----:B------:R-:W1:Y:S02]  /*1130*/  LDCU UR5, c[0x0][0x3ac] ;  /* 0x00007580ff0577ac */ /* 0x000e640008000800 */
[----:B-1----:R-:W-:-:S04]  /*1140*/  ULEA.HI UR4, UR5, UR5, URZ, 0x1 ;  /* 0x0000000505047291 */ /* 0x002fc8000f8f08ff */
[----:B------:R-:W-:Y:S01]  /*1150*/  USHF.R.S32.HI UR4, URZ, 0x1, UR4 ;  /* 0x00000001ff047899 */ /* 0x000fe20008011404 */
[----:B0-----:R-:W-:-:S05]  /*1160*/  I2FP.F32.S32 R2, R9 ;  /* 0x0000000900027245 */ /* 0x001fca0000201400 */
[----:B------:R-:W-:-:S05]  /*1170*/  FADD R3, R2, -1.5 ;  /* 0xbfc0000002037421 */ /* 0x000fca0000000000 */
[C---:B------:R-:W-:Y:S02]  /*1180*/  FSETP.GEU.AND P0, PT, R4.reuse, R3, PT ;  /* 0x000000030400720b */ /* 0x040fe40003f0e000 */
[----:B------:R-:W-:Y:S02]  /*1190*/  I2FP.F32.S32 R3, UR4 ;  /* 0x0000000400037c45 */ /* 0x000fe40008201400 */
[----:B------:R-:W-:-:S13]  /*11a0*/  FSETP.LEU.OR P0, PT, R4, 0.5, P0 ;  /* 0x3f0000000400780b */ /* 0x000fda000070b400 */
[----:B------:R-:W-:Y:S05]  /*11b0*/  @P0 EXIT ;  /* 0x000000000000094d */ /* 0x000fea0003800000 */
[----:B------:R-:W-:Y:S01]  /*11c0*/  I2FP.F32.S32 R2, UR5 ;  /* 0x0000000500027c45 */ /* 0x000fe20008201400 */
[----:B------:R-:W-:-:S04]  /*11d0*/  FADD R14, R3, R0 ;  /* 0x00000000030e7221 */ /* 0x000fc80000000000 */
[----:B------:R-:W-:-:S05]  /*11e0*/  FADD R2, R2, -1.5 ;  /* 0xbfc0000002027421 */ /* 0x000fca0000000000 */
[----:B------:R-:W-:-:S04]  /*11f0*/  FSETP.GEU.AND P0, PT, R14, R2, PT ;  /* 0x000000020e00720b */ /* 0x000fc80003f0e000 */
[----:B------:R-:W-:-:S13]  /*1200*/  FSETP.LEU.OR P0, PT, R14, 0.5, P0 ;  /* 0x3f0000000e00780b */ /* 0x000fda000070b400 */
[----:B------:R-:W-:Y:S05]  /*1210*/  @P0 EXIT ;  /* 0x000000000000094d */ /* 0x000fea0003800000 */
[----:B------:R-:W0:Y:S01]  /*1220*/  LDC.64 R2, c[0x0][0x388] ;  /* 0x0000e200ff027b82 */ /* 0x000e220000000a00 */
[----:B------:R-:W-:Y:S08]  /*1230*/  F2I.FLOOR.NTZ R0, R4 ;  /* 0x0000000400007305 */ /* 0x000ff00000207100 */
[----:B------:R-:W1:Y:S02]  /*1240*/  F2I.FLOOR.NTZ R11, R14 ;  /* 0x0000000e000b7305 */ /* 0x000e640000207100 */
[----:B-1----:R-:W-:-:S04]  /*1250*/  IMAD R5, R11, R9, R0 ;  /* 0x000000090b057224 */ /* 0x002fc800078e0200 */
[----:B0-----:R-:W-:-:S05]  /*1260*/  IMAD.WIDE R2, R5, 0x4, R2 ;  /* 0x0000000405027825 */ /* 0x001fca00078e0202 */
[----:B------:R-:W2:Y:S01]  /*1270*/  LDG.E R13, desc[UR8][R2.64] ;  /* 0x00000008020d7981 */ /* 0x000ea2000c1e1900 */
[----:B------:R-:W-:-:S03]  /*1280*/  IMAD.WIDE R8, R9, 0x4, R2 ;  /* 0x0000000409087825 */ /* 0x000fc600078e0202 */
[----:B------:R-:W3:Y:S04]  /*1290*/  LDG.E R10, desc[UR8][R2.64+0x4] ;  /* 0x00000408020a7981 */ /* 0x000ee8000c1e1900 */
[----:B------:R-:W4:Y:S04]  /*12a0*/  LDG.E R15, desc[UR8][R8.64] ;  /* 0x00000008080f7981 */ /* 0x000f28000c1e1900 */
[----:B------:R-:W5:Y:S01]  /*12b0*/  LDG.E R12, desc[UR8][R8.64+0x4] ;  /* 0x00000408080c7981 */ /* 0x000f62000c1e1900 */
[----:B------:R-:W-:Y:S02]  /*12c0*/  I2FP.F32.S32 R5, R0 ;  /* 0x0000000000057245 */ /* 0x000fe40000201400 */
[----:B------:R-:W-:-:S03]  /*12d0*/  I2FP.F32.S32 R11, R11 ;  /* 0x0000000b000b7245 */ /* 0x000fc60000201400 */
[----:B------:R-:W-:-:S04]  /*12e0*/  FADD R5, R4, -R5 ;  /* 0x8000000504057221 */ /* 0x000fc80000000000 */
[----:B------:R-:W-:Y:S01]  /*12f0*/  FADD R0, -R5, 1 ;  /* 0x3f80000005007421 */ /* 0x000fe20000000100 */
[----:B------:R-:W-:-:S03]  /*1300*/  FADD R11, R14, -R11 ;  /* 0x8000000b0e0b7221 */ /* 0x000fc60000000000 */
[C---:B--2---:R-:W-:Y:S01]  /*1310*/  FMUL R13, R0.reuse, R13 ;  /* 0x0000000d000d7220 */ /* 0x044fe20000400000 */
[----:B----4-:R-:W-:Y:S01]  /*1320*/  FMUL R4, R0, R15 ;  /* 0x0000000f00047220 */ /* 0x010fe20000400000 */
[----:B------:R-:W-:-:S03]  /*1330*/  FADD R0, -R11, 1 ;  /* 0x3f8000000b007421 */ /* 0x000fc60000000100 */
[----:B------:R-:W-:Y:S01]  /*1340*/  FMUL R15, R11, R4 ;  /* 0x000000040b0f7220 */ /* 0x000fe20000400000 */
[----:B---3--:R-:W-:-:S03]  /*1350*/  FMUL R10, R5, R10 ;  /* 0x0000000a050a7220 */ /* 0x008fc60000400000 */
[----:B------:R-:W-:Y:S01]  /*1360*/  FFMA R13, R0, R13, R15 ;  /* 0x0000000d000d7223 */ /* 0x000fe2000000000f */
[----:B-----5:R-:W-:-:S03]  /*1370*/  FMUL R12, R5, R12 ;  /* 0x0000000c050c7220 */ /* 0x020fc60000400000 */
[----:B------:R-:W-:-:S04]  /*1380*/  FFMA R10, R0, R10, R13 ;  /* 0x0000000a000a7223 */ /* 0x000fc8000000000d */
[----:B------:R-:W-:-:S04]  /*1390*/  FFMA R10, R11, R12, R10 ;  /* 0x0000000c0b0a7223 */ /* 0x000fc8000000000a */
[----:B------:R-:W-:-:S05]  /*13a0*/  FADD R3, RZ, R10 ;  /* 0x0000000aff037221 */ /* 0x000fca0000000000 */
[----:B------:R-:W-:Y:S01]  /*13b0*/  STG.E desc[UR8][R6.64], R3 ;  /* 0x0000000306007986 */ /* 0x000fe2000c101908 */
[----:B------:R-:W-:Y:S05]  /*13c0*/  EXIT ;  /* 0x000000000000794d */ /* 0x000fea0003800000 */
        .weak           $__internal_0_$__cuda_sm3x_div_rn_noftz_f32_slowpath
        .type           $__internal_0_$__cuda_sm3x_div_rn_noftz_f32_slowpath,@function
        .size           $__internal_0_$__cuda_sm3x_div_rn_noftz_f32_slowpath,(.L_x_24 - $__internal_0_$__cuda_sm3x_div_rn_noftz_f32_slowpath)
$__internal_0_$__cuda_sm3x_div_rn_noftz_f32_slowpath:
[----:B------:R-:W-:Y:S01]  /*13d0*/  SHF.R.U32.HI R10, RZ, 0x17, R3 ;  /* 0x00000017ff0a7819 */ /* 0x000fe20000011603 */
[----:B------:R-:W-:Y:S01]  /*13e0*/  BSSY.RECONVERGENT B1, `(.L_x_12) ;  /* 0x0000062000017945 */ /* 0x000fe20003800200 */
[----:B------:R-:W-:Y:S02]  /*13f0*/  SHF.R.U32.HI R9, RZ, 0x17, R2 ;  /* 0x00000017ff097819 */ /* 0x000fe40000011602 */
[----:B------:R-:W-:Y:S02]  /*1400*/  LOP3.LUT R14, R10, 0xff, RZ, 0xc0, !PT ;  /* 0x000000ff0a0e7812 */ /* 0x000fe400078ec0ff */
[----:B------:R-:W-:-:S03]  /*1410*/  LOP3.LUT R12, R9, 0xff, RZ, 0xc0, !PT ;  /* 0x000000ff090c7812 */ /* 0x000fc600078ec0ff */
[----:B------:R-:W-:Y:S01]  /*1420*/  VIADD R11, R14, 0xffffffff ;  /* 0xffffffff0e0b7836 */ /* 0x000fe20000000000 */
[----:B------:R-:W-:-:S04]  /*1430*/  IADD3 R10, PT, PT, R12, -0x1, RZ ;  /* 0xffffffff0c0a7810 */ /* 0x000fc80007ffe0ff */
[----:B------:R-:W-:-:S04]  /*1440*/  ISETP.GT.U32.AND P0, PT, R11, 0xfd, PT ;  /* 0x000000fd0b00780c */ /* 0x000fc80003f04070 */
[----:B------:R-:W-:-:S13]  /*1450*/  ISETP.GT.U32.OR P0, PT, R10, 0xfd, P0 ;  /* 0x000000fd0a00780c */ /* 0x000fda0000704470 */
[----:B------:R-:W-:Y:S01]  /*1460*/  @!P0 IMAD.MOV.U32 R9, RZ, RZ, RZ ;  /* 0x000000ffff098224 */ /* 0x000fe200078e00ff */
[----:B------:R-:W-:Y:S06]  /*1470*/  @!P0 BRA `(.L_x_13) ;  /* 0x00000000005c8947 */ /* 0x000fec0003800000 */
[----:B------:R-:W-:Y:S02]  /*1480*/  FSETP.GTU.FTZ.AND P0, PT, |R2|, +INF , PT ;  /* 0x7f8000000200780b */ /* 0x000fe40003f1c200 */
[----:B------:R-:W-:-:S04]  /*1490*/  FSETP.GTU.FTZ.AND P1, PT, |R3|, +INF , PT ;  /* 0x7f8000000300780b */ /* 0x000fc80003f3c200 */
[----:B------:R-:W-:-:S13]  /*14a0*/  PLOP3.LUT P0, PT, P0, P1, PT, 0xf8, 0x8f ;  /* 0x00000000008f781c */ /* 0x000fda0000703f70 */
[----:B------:R-:W-:Y:S05]  /*14b0*/  @P0 BRA `(.L_x_14) ;  /* 0x00000004004c0947 */ /* 0x000fea0003800000 */
[----:B------:R-:W-:-:S13]  /*14c0*/  LOP3.LUT P0, RZ, R3, 0x7fffffff, R2, 0xc8, !PT ;  /* 0x7fffffff03ff7812 */ /* 0x000fda000780c802 */
[----:B------:R-:W-:Y:S05]  /*14d0*/  @!P0 BRA `(.L_x_15) ;  /* 0x00000004003c8947 */ /* 0x000fea0003800000 */
[C---:B------:R-:W-:Y:S02]  /*14e0*/  FSETP.NEU.FTZ.AND P2, PT, |R2|.reuse, +INF , PT ;  /* 0x7f8000000200780b */ /* 0x040fe40003f5d200 */
[----:B------:R-:W-:Y:S02]  /*14f0*/  FSETP.NEU.FTZ.AND P1, PT, |R3|, +INF , PT ;  /* 0x7f8000000300780b */ /* 0x000fe40003f3d200 */
[----:B------:R-:W-:-:S11]  /*1500*/  FSETP.NEU.FTZ.AND P0, PT, |R2|, +INF , PT ;  /* 0x7f8000000200780b */ /* 0x000fd60003f1d200 */
[----:B------:R-:W-:Y:S05]  /*1510*/  @!P1 BRA !P2, `(.L_x_15) ;  /* 0x00000004002c9947 */ /* 0x000fea0005000000 */
[----:B------:R-:W-:-:S04]  /*1520*/  LOP3.LUT P2, RZ, R2, 0x7fffffff, RZ, 0xc0, !PT ;  /* 0x7fffffff02ff7812 */ /* 0x000fc8000784c0ff */
[----:B------:R-:W-:-:S13]  /*1530*/  PLOP3.LUT P1, PT, P1, P2, PT, 0x2f, 0xf2 ;  /* 0x0000000000f2781c */ /* 0x000fda0000f24577 */
[----:B------:R-:W-:Y:S05]  /*1540*/  @P1 BRA `(.L_x_16) ;  /* 0x0000000400181947 */ /* 0x000fea0003800000 */
[----:B------:R-:W-:-:S04]  /*1550*/  LOP3.LUT P1, RZ, R3, 0x7fffffff, RZ, 0xc0, !PT ;  /* 0x7fffffff03ff7812 */ /* 0x000fc8000782c0ff */
[----:B------:R-:W-:-:S13]  /*1560*/  PLOP3.LUT P0, PT, P0, P1, PT, 0x2f, 0xf2 ;  /* 0x0000000000f2781c */ /* 0x000fda0000702577 */
[----:B------:R-:W-:Y:S05]  /*1570*/  @P0 BRA `(.L_x_17) ;  /* 0x0000000400000947 */ /* 0x000fea0003800000 */
[----:B------:R-:W-:Y:S02]  /*1580*/  ISETP.GE.AND P0, PT, R10, RZ, PT ;  /* 0x000000ff0a00720c */ /* 0x000fe40003f06270 */
[----:B------:R-:W-:-:S11]  /*1590*/  ISETP.GE.AND P1, PT, R11, RZ, PT ;  /* 0x000000ff0b00720c */ /* 0x000fd60003f26270 */
[----:B------:R-:W-:Y:S02]  /*15a0*/  @P0 IMAD.MOV.U32 R9, RZ, RZ, RZ ;  /* 0x000000ffff090224 */ /* 0x000fe400078e00ff */
[----:B------:R-:W-:Y:S01]  /*15b0*/  @!P0 FFMA R2, R2, 1.84467440737095516160e+19, RZ ;  /* 0x5f80000002028823 */ /* 0x000fe200000000ff */
[----:B------:R-:W-:Y:S02]  /*15c0*/  @!P0 IMAD.MOV.U32 R9, RZ, RZ, -0x40 ;  /* 0xffffffc0ff098424 */ /* 0x000fe400078e00ff */
[----:B------:R-:W-:-:S03]  /*15d0*/  @!P1 FFMA R3, R3, 1.84467440737095516160e+19, RZ ;  /* 0x5f80000003039823 */ /* 0x000fc600000000ff */
[----:B------:R-:W-:-:S07]  /*15e0*/  @!P1 IADD3 R9, PT, PT, R9, 0x40, RZ ;  /* 0x0000004009099810 */ /* 0x000fce0007ffe0ff */
.L_x_13:
[----:B------:R-:W-:Y:S01]  /*15f0*/  LEA R10, R14, 0xc0800000, 0x17 ;  /* 0xc08000000e0a7811 */ /* 0x000fe200078eb8ff */
[----:B------:R-:W-:Y:S04]  /*1600*/  BSSY.RECONVERGENT B2, `(.L_x_18) ;  /* 0x0000036000027945 */ /* 0x000fe80003800200 */
[----:B------:R-:W-:Y:S02]  /*1610*/  IMAD.IADD R10, R3, 0x1, -R10 ;  /* 0x00000001030a7824 */ /* 0x000fe400078e0a0a */
[----:B------:R-:W-:Y:S02]  /*1620*/  VIADD R3, R12, 0xffffff81 ;  /* 0xffffff810c037836 */ /* 0x000fe40000000000 */
[----:B------:R0:W1:Y:S01]  /*1630*/  MUFU.RCP R11, R10 ;  /* 0x0000000a000b7308 */ /* 0x0000620000001000 */
[----:B------:R-:W-:Y:S01]  /*1640*/  FADD.FTZ R13, -R10, -RZ ;  /* 0x800000ff0a0d7221 */ /* 0x000fe20000010100 */
[C---:B------:R-:W-:Y:S01]  /*1650*/  IMAD R2, R3.reuse, -0x800000, R2 ;  /* 0xff80000003027824 */ /* 0x040fe200078e0202 */
[----:B0-----:R-:W-:-:S04]  /*1660*/  IADD3 R10, PT, PT, R3, 0x7f, -R14 ;  /* 0x0000007f030a7810 */ /* 0x001fc80007ffe80e */
[----:B------:R-:W-:Y:S01]  /*1670*/  IADD3 R10, PT, PT, R10, R9, RZ ;  /* 0x000000090a0a7210 */ /* 0x000fe20007ffe0ff */
[----:B-1----:R-:W-:-:S04]  /*1680*/  FFMA R12, R11, R13, 1 ;  /* 0x3f8000000b0c7423 */ /* 0x002fc8000000000d */
[----:B------:R-:W-:-:S04]  /*1690*/  FFMA R16, R11, R12, R11 ;  /* 0x0000000c0b107223 */ /* 0x000fc8000000000b */
[----:B------:R-:W-:-:S04]  /*16a0*/  FFMA R11, R2, R16, RZ ;  /* 0x00000010020b7223 */ /* 0x000fc800000000ff */
[----:B------:R-:W-:-:S04]  /*16b0*/  FFMA R12, R13, R11, R2 ;  /* 0x0000000b0d0c7223 */ /* 0x000fc80000000002 */
[----:B------:R-:W-:-:S04]  /*16c0*/  FFMA R11, R16, R12, R11 ;  /* 0x0000000c100b7223 */ /* 0x000fc8000000000b */
[----:B------:R-:W-:-:S04]  /*16d0*/  FFMA R12, R13, R11, R2 ;  /* 0x0000000b0d0c7223 */ /* 0x000fc80000000002 */
[----:B------:R-:W-:-:S05]  /*16e0*/  FFMA R2, R16, R12, R11 ;  /* 0x0000000c10027223 */ /* 0x000fca000000000b */
[----:B------:R-:W-:-:S04]  /*16f0*/  SHF.R.U32.HI R3, RZ, 0x17, R2 ;  /* 0x00000017ff037819 */ /* 0x000fc80000011602 */
[----:B------:R-:W-:-:S05]  /*1700*/  LOP3.LUT R3, R3, 0xff, RZ, 0xc0, !PT ;  /* 0x000000ff03037812 */ /* 0x000fca00078ec0ff */
[----:B------:R-:W-:-:S04]  /*1710*/  IMAD.IADD R13, R3, 0x1, R10 ;  /* 0x00000001030d7824 */ /* 0x000fc800078e020a */
[----:B------:R-:W-:-:S05]  /*1720*/  VIADD R3, R13, 0xffffffff ;  /* 0xffffffff0d037836 */ /* 0x000fca0000000000 */
[----:B------:R-:W-:-:S13]  /*1730*/  ISETP.GE.U32.AND P0, PT, R3, 0xfe, PT ;  /* 0x000000fe0300780c */ /* 0x000fda0003f06070 */
[----:B------:R-:W-:Y:S05]  /*1740*/  @!P0 BRA `(.L_x_19) ;  /* 0x0000000000808947 */ /* 0x000fea0003800000 */
[----:B------:R-:W-:-:S13]  /*1750*/  ISETP.GT.AND P0, PT, R13, 0xfe, PT ;  /* 0x000000fe0d00780c */ /* 0x000fda0003f04270 */
[----:B------:R-:W-:Y:S05]  /*1760*/  @P0 BRA `(.L_x_20) ;  /* 0x00000000006c0947 */ /* 0x000fea0003800000 */
[----:B------:R-:W-:-:S13]  /*1770*/  ISETP.GE.AND P0, PT, R13, 0x1, PT ;  /* 0x000000010d00780c */ /* 0x000fda0003f06270 */
[----:B------:R-:W-:Y:S05]  /*1780*/  @P0 BRA `(.L_x_21) ;  /* 0x0000000000740947 */ /* 0x000fea0003800000 */
[----:B------:R-:W-:Y:S02]  /*1790*/  ISETP.GE.AND P0, PT, R13, -0x18, PT ;  /* 0xffffffe80d00780c */ /* 0x000fe40003f06270 */
[----:B------:R-:W-:-:S11]  /*17a0*/  LOP3.LUT R2, R2, 0x80000000, RZ, 0xc0, !PT ;  /* 0x8000000002027812 */ /* 0x000fd600078ec0ff */
[----:B------:R-:W-:Y:S05]  /*17b0*/  @!P0 BRA `(.L_x_21) ;  /* 0x0000000000688947 */ /* 0x000fea0003800000 */
[CCC-:B------:R-:W-:Y:S01]  /*17c0*/  FFMA.RZ R3, R16.reuse, R12.reuse, R11.reuse ;  /* 0x0000000c10037223 */ /* 0x1c0fe2000000c00b */
[CCC-:B------:R-:W-:Y:S01]  /*17d0*/  FFMA.RM R10, R16.reuse, R12.reuse, R11.reuse ;  /* 0x0000000c100a7223 */ /* 0x1c0fe2000000400b */
[C---:B------:R-:W-:Y:S02]  /*17e0*/  ISETP.NE.AND P2, PT, R13.reuse, RZ, PT ;  /* 0x000000ff0d00720c */ /* 0x040fe40003f45270 */
[----:B------:R-:W-:Y:S02]  /*17f0*/  ISETP.NE.AND P1, PT, R13, RZ, PT ;  /* 0x000000ff0d00720c */ /* 0x000fe40003f25270 */
[----:B------:R-:W-:Y:S01]  /*1800*/  LOP3.LUT R9, R3, 0x7fffff, RZ, 0xc0, !PT ;  /* 0x007fffff03097812 */ /* 0x000fe200078ec0ff */
[----:B------:R-:W-:Y:S01]  /*1810*/  FFMA.RP R3, R16, R12, R11 ;  /* 0x0000000c10037223 */ /* 0x000fe2000000800b */
[----:B------:R-:W-:Y:S01]  /*1820*/  IADD3 R12, PT, PT, R13, 0x20, RZ ;  /* 0x000000200d0c7810 */ /* 0x000fe20007ffe0ff */
[----:B------:R-:W-:Y:S01]  /*1830*/  IMAD.MOV R11, RZ, RZ, -R13 ;  /* 0x000000ffff0b7224 */ /* 0x000fe200078e0a0d */
[----:B------:R-:W-:-:S02]  /*1840*/  LOP3.LUT R9, R9, 0x800000, RZ, 0xfc, !PT ;  /* 0x0080000009097812 */ /* 0x000fc400078efcff */
[----:B------:R-:W-:Y:S02]  /*1850*/  FSETP.NEU.FTZ.AND P0, PT, R3, R10, PT ;  /* 0x0000000a0300720b */ /* 0x000fe40003f1d000 */
[----:B------:R-:W-:Y:S02]  /*1860*/  SHF.L.U32 R12, R9, R12, RZ ;  /* 0x0000000c090c7219 */ /* 0x000fe400000006ff */
[----:B------:R-:W-:Y:S02]  /*1870*/  SEL R10, R11, RZ, P2 ;  /* 0x000000ff0b0a7207 */ /* 0x000fe40001000000 */
[----:B------:R-:W-:Y:S02]  /*1880*/  ISETP.NE.AND P1, PT, R12, RZ, P1 ;  /* 0x000000ff0c00720c */ /* 0x000fe40000f25270 */
[----:B------:R-:W-:Y:S02]  /*1890*/  SHF.R.U32.HI R10, RZ, R10, R9 ;  /* 0x0000000aff0a7219 */ /* 0x000fe40000011609 */
[----:B------:R-:W-:-:S02]  /*18a0*/  PLOP3.LUT P0, PT, P0, P1, PT, 0xf8, 0x8f ;  /* 0x00000000008f781c */ /* 0x000fc40000703f70 */
[----:B------:R-:W-:Y:S02]  /*18b0*/  SHF.R.U32.HI R12, RZ, 0x1, R10 ;  /* 0x00000001ff0c7819 */ /* 0x000fe4000001160a */
[----:B------:R-:W-:-:S04]  /*18c0*/  SEL R3, RZ, 0x1, !P0 ;  /* 0x00000001ff037807 */ /* 0x000fc80004000000 */
[----:B------:R-:W-:-:S04]  /*18d0*/  LOP3.LUT R3, R3, 0x1, R12, 0xf8, !PT ;  /* 0x0000000103037812 */ /* 0x000fc800078ef80c */
[----:B------:R-:W-:-:S05]  /*18e0*/  LOP3.LUT R3, R3, R10, RZ, 0xc0, !PT ;  /* 0x0000000a03037212 */ /* 0x000fca00078ec0ff */
[----:B------:R-:W-:-:S05]  /*18f0*/  IMAD.IADD R3, R12, 0x1, R3 ;  /* 0x000000010c037824 */ /* 0x000fca00078e0203 */
[----:B------:R-:W-:Y:S01]  /*1900*/  LOP3.LUT R2, R3, R2, RZ, 0xfc, !PT ;  /* 0x0000000203027212 */ /* 0x000fe200078efcff */
[----:B------:R-:W-:Y:S06]  /*1910*/  BRA `(.L_x_21) ;  /* 0x0000000000107947 */ /* 0x000fec0003800000 */
.L_x_20:
[----:B------:R-:W-:-:S04]  /*1920*/  LOP3.LUT R2, R2, 0x80000000, RZ, 0xc0, !PT ;  /* 0x8000000002027812 */ /* 0x000fc800078ec0ff */
[----:B------:R-:W-:Y:S01]  /*1930*/  LOP3.LUT R2, R2, 0x7f800000, RZ, 0xfc, !PT ;  /* 0x7f80000002027812 */ /* 0x000fe200078efcff */
[----:B------:R-:W-:Y:S06]  /*1940*/  BRA `(.L_x_21) ;  /* 0x0000000000047947 */ /* 0x000fec0003800000 */
.L_x_19:
[----:B------:R-:W-:-:S07]  /*1950*/  LEA R2, R10, R2, 0x17 ;  /* 0x000000020a027211 */ /* 0x000fce00078eb8ff */
.L_x_21:
[----:B------:R-:W-:Y:S05]  /*1960*/  BSYNC.RECONVERGENT B2 ;  /* 0x0000000000027941 */ /* 0x000fea0003800200 */
.L_x_18:
[----:B------:R-:W-:Y:S05]  /*1970*/  BRA `(.L_x_22) ;  /* 0x0000000000207947 */ /* 0x000fea0003800000 */
.L_x_17:
[----:B------:R-:W-:-:S04]  /*1980*/  LOP3.LUT R2, R3, 0x80000000, R2, 0x48, !PT ;  /* 0x8000000003027812 */ /* 0x000fc800078e4802 */
[----:B------:R-:W-:Y:S01]  /*1990*/  LOP3.LUT R2, R2, 0x7f800000, RZ, 0xfc, !PT ;  /* 0x7f80000002027812 */ /* 0x000fe200078efcff */
[----:B------:R-:W-:Y:S06]  /*19a0*/  BRA `(.L_x_22) ;  /* 0x0000000000147947 */ /* 0x000fec0003800000 */
.L_x_16:
[----:B------:R-:W-:Y:S01]  /*19b0*/  LOP3.LUT R2, R3, 0x80000000, R2, 0x48, !PT ;  /* 0x8000000003027812 */ /* 0x000fe200078e4802 */
[----:B------:R-:W-:Y:S06]  /*19c0*/  BRA `(.L_x_22) ;  /* 0x00000000000c7947 */ /* 0x000fec0003800000 */
.L_x_15:
[----:B------:R-:W0:Y:S01]  /*19d0*/  MUFU.RSQ R2, -QNAN ;  /* 0xffc0000000027908 */ /* 0x000e220000001400 */
[----:B------:R-:W-:Y:S05]  /*19e0*/  BRA `(.L_x_22) ;  /* 0x0000000000047947 */ /* 0x000fea0003800000 */
.L_x_14:
[----:B------:R-:W-:-:S07]  /*19f0*/  FADD.FTZ R2, R2, R3 ;  /* 0x0000000302027221 */ /* 0x000fce0000010000 */
.L_x_22:
[----:B------:R-:W-:Y:S05]  /*1a00*/  BSYNC.RECONVERGENT B1 ;  /* 0x0000000000017941 */ /* 0x000fea0003800200 */
.L_x_12:
[----:B------:R-:W-:-:S04]  /*1a10*/  IMAD.MOV.U32 R9, RZ, RZ, 0x0 ;  /* 0x00000000ff097424 */ /* 0x000fc800078e00ff */
[----:B0-----:R-:W-:Y:S05]  /*1a20*/  RET.REL.NODEC R8 `(_Z21kernel_backprojectionPfS_ffffiffifiii) ;  /* 0xffffffe408747950 */ /* 0x001fea0003c3ffff */
.L_x_23:
[----:B------:R-:W-:-:S00]  /*1a30*/  BRA `(.L_x_23) ;  /* 0xfffffffc00fc7947 */ /* 0x000fc0000383ffff */
[----:B------:R-:W-:-:S00]  /*1a40*/  NOP ;  /* 0x0000000000007918 */ /* 0x000fc00000000000 */
        /* <DEDUP_REMOVED lines=11> */
.L_x_24:


//--------------------- .nv.global.init           --------------------------
	.section	.nv.global.init,"aw",@progbits
	.align	4
.nv.global.init:
	.type		__cudart_i2opi_f,@object
	.size		__cudart_i2opi_f,(.L_0 - __cudart_i2opi_f)
__cudart_i2opi_f:
        /*0000*/ 	.byte	0x41, 0x90, 0x43, 0x3c, 0x99, 0x95, 0x62, 0xdb, 0xc0, 0xdd, 0x34, 0xf5, 0xd1, 0x57, 0x27, 0xfc
        /*0010*/ 	.byte	0x29, 0x15, 0x44, 0x4e, 0x6e, 0x83, 0xf9, 0xa2
.L_0:


//--------------------- .nv.shared.reserved.0     --------------------------
	.section	.nv.shared.reserved.0,"aw",@nobits
	.weak		__nv_reservedSMEM_offset_0_alias
	.size		__nv_reservedSMEM_offset_0_alias, 0, 64
	.other		__nv_reservedSMEM_offset_0_alias,@"STO_CUDA_RESERVED_SHARED STV_DEFAULT"
__nv_reservedSMEM_offset_0_alias:
	.zero		0
	.zero		64


//--------------------- .nv.constant0._Z21kernel_backprojectionPfS_ffffiffifiii --------------------------
	.section	.nv.constant0._Z21kernel_backprojectionPfS_ffffiffifiii,"a",@progbits
	.sectionflags	@""
	.align	4
.nv.constant0._Z21kernel_backprojectionPfS_ffffiffifiii:
	.zero		960


//--------------------- SYMBOLS --------------------------

	.type		.nv.reservedSmem.offset0,@object
	.size		.nv.reservedSmem.offset0,0x4
